def attn_fwd(
    Q,
    K,
    V,
    Out,
    Lse,
    sm_scale,
    stride_qz,
    stride_qh,
    stride_qm,
    stride_qk,
    stride_kz,
    stride_kh,
    stride_kn,
    stride_kk,
    stride_vz,
    stride_vh,
    stride_vn,
    stride_vk,
    stride_oz,
    stride_oh,
    stride_om,
    stride_ok,
    seqlen_q,
    seqlen_k,
    BLOCK_M: tl.constexpr,
    BLOCK_N: tl.constexpr,
    HEAD_DIM: tl.constexpr,
    CAUSAL: tl.constexpr,
):
    start_m = tl.program_id(0)
    off_hz = tl.program_id(1)
    q_off = off_hz * stride_qh
    k_off = off_hz * stride_kh
    v_off = off_hz * stride_vh
    offs_m = start_m * BLOCK_M + tl.arange(0, BLOCK_M)
    offs_d = tl.arange(0, HEAD_DIM)
    offs_n = tl.arange(0, BLOCK_N)
    q_ptrs = Q + q_off + offs_m[:, None] * stride_qm + offs_d[None, :] * stride_qk
    k_ptrs = K + k_off + offs_d[:, None] * stride_kk + offs_n[None, :] * stride_kn
    v_ptrs = V + v_off + offs_n[:, None] * stride_vn + offs_d[None, :] * stride_vk
    m_i = tl.full([BLOCK_M], float("-inf"), dtype=tl.float32)
    l_i = tl.zeros([BLOCK_M], dtype=tl.float32) + 1.0
    acc = tl.zeros([BLOCK_M, HEAD_DIM], dtype=tl.float32)
    q = tl.load(q_ptrs)
    acc, l_i, m_i = _attn_fwd_inner(
        acc,
        l_i,
        m_i,
        q,
        k_ptrs,
        v_ptrs,
        sm_scale,
        stride_kn,
        stride_vn,
        start_m,
        seqlen_k,
        BLOCK_M,
        BLOCK_N,
        HEAD_DIM,
        CAUSAL,
    )
    acc = acc / l_i[:, None]
    lse = m_i + tl.math.log2(l_i) / 1.4426950408889634
    o_ptrs = (
        Out
        + off_hz * stride_oh
        + offs_m[:, None] * stride_om
        + offs_d[None, :] * stride_ok
    )
    tl.store(o_ptrs, acc.to(Out.dtype.element_ty))
    tl.store(Lse + off_hz * seqlen_q + offs_m, lse)

# config = {"BLOCK_M": 256, "BLOCK_N": 32, "HEAD_DIM": 32, "arch": "sm_90", "causal": true, "dtype": "bf16", "num_stages": 4, "num_warps": 16}
# arch = sm_90


// ===== COMPILED SASS (sm_90a) =====

	.target	sm_90a

	.elftype	@"ET_EXEC"


//--------------------- .note.nv.tkinfo           --------------------------
	.section	.note.nv.tkinfo,"",@"SHT_NOTE"
	.sectionflags	@"SHF_NOTE_NV_TKINFO"
	.tkinfo
        /*0018*/ 	.word	0x00000002
        /*0030*/ 	.string	""
        /*0030*/ 	.string	"ptxas"
        /*0030*/ 	.string	"Cuda compilation tools, release 13.0, V13.0.88"
        /*0030*/ 	.string	"Build cuda_13.0.r13.0/compiler.36424714_0"
        /*0030*/ 	.string	"-v  -suppress-debug-info  -lineinfo  -arch sm_90a "



//--------------------- .note.nv.cuinfo           --------------------------
	.section	.note.nv.cuinfo,"",@"SHT_NOTE"
	.sectionflags	@"SHF_NOTE_NV_CUINFO"
        /*0018*/ 	.short	0x0002
        /*001a*/ 	.short	0x005a
        /*001c*/ 	.short	0x0082
	.zero		2


//--------------------- .nv.info                  --------------------------
	.section	.nv.info,"",@"SHT_CUDA_INFO"
	.align	4


	//----- nvinfo : EIATTR_REGCOUNT
	.align		4
        /*0000*/ 	.byte	0x04, 0x2f
        /*0002*/ 	.short	(.L_2 - .L_1)
	.align		4
.L_1:
        /*0004*/ 	.word	index@(attn_fwd)
        /*0008*/ 	.word	0x0000003f


	//----- nvinfo : EIATTR_FRAME_SIZE
	.align		4
.L_2:
        /*000c*/ 	.byte	0x04, 0x11
        /*000e*/ 	.short	(.L_4 - .L_3)
	.align		4
.L_3:
        /*0010*/ 	.word	index@(attn_fwd)
        /*0014*/ 	.word	0x00000000


	//----- nvinfo : EIATTR_MIN_STACK_SIZE
	.align		4
.L_4:
        /*0018*/ 	.byte	0x04, 0x12
        /*001a*/ 	.short	(.L_6 - .L_5)
	.align		4
.L_5:
        /*001c*/ 	.word	index@(attn_fwd)
        /*0020*/ 	.word	0x00000000
.L_6:


//--------------------- .nv.compat                --------------------------
	.section	.nv.compat,"",@"SHT_CUDA_COMPAT_INFO"
	.align	4
        /*0000*/ 	.byte	0x02, 0x09, 0x01, 0x00, 0x02, 0x02, 0x04, 0x00, 0x02, 0x05, 0x05, 0x00, 0x03, 0x07, 0x01, 0x01
        /*0010*/ 	.byte	0x02, 0x03, 0x00, 0x00, 0x02, 0x06, 0x01, 0x00, 0x04, 0x0b, 0x08, 0x00, 0x00, 0x00, 0x00, 0x00
        /*0020*/ 	.byte	0x00, 0x00, 0x00, 0x00


//--------------------- .nv.info.attn_fwd         --------------------------
	.section	.nv.info.attn_fwd,"",@"SHT_CUDA_INFO"
	.sectionflags	@""
	.align	4


	//----- nvinfo : EIATTR_CUDA_API_VERSION
	.align		4
        /*0000*/ 	.byte	0x04, 0x37
        /*0002*/ 	.short	(.L_8 - .L_7)
.L_7:
        /*0004*/ 	.word	0x00000082


	//----- nvinfo : EIATTR_KPARAM_INFO
	.align		4
.L_8:
        /*0008*/ 	.byte	0x04, 0x17
        /*000a*/ 	.short	(.L_10 - .L_9)
.L_9:
        /*000c*/ 	.word	0x00000000
        /*0010*/ 	.short	0x0019
        /*0012*/ 	.short	0x0080
        /*0014*/ 	.byte	0x00, 0xf4, 0x21, 0x00


	//----- nvinfo : EIATTR_KPARAM_INFO
	.align		4
.L_10:
        /*0018*/ 	.byte	0x04, 0x17
        /*001a*/ 	.short	(.L_12 - .L_11)
.L_11:
        /*001c*/ 	.word	0x00000000
        /*0020*/ 	.short	0x0018
        /*0022*/ 	.short	0x0078
        /*0024*/ 	.byte	0x00, 0xf4, 0x21, 0x00


	//----- nvinfo : EIATTR_KPARAM_INFO
	.align		4
.L_12:
        /*0028*/ 	.byte	0x04, 0x17
        /*002a*/ 	.short	(.L_14 - .L_13)
.L_13:
        /*002c*/ 	.word	0x00000000
        /*0030*/ 	.short	0x0017
        /*0032*/ 	.short	0x0070
        /*0034*/ 	.byte	0x00, 0xf0, 0x11, 0x00


	//----- nvinfo : EIATTR_KPARAM_INFO
	.align		4
.L_14:
        /*0038*/ 	.byte	0x04, 0x17
        /*003a*/ 	.short	(.L_16 - .L_15)
.L_15:
        /*003c*/ 	.word	0x00000000
        /*0040*/ 	.short	0x0016
        /*0042*/ 	.short	0x006c
        /*0044*/ 	.byte	0x00, 0xf0, 0x11, 0x00


	//----- nvinfo : EIATTR_KPARAM_INFO
	.align		4
.L_16:
        /*0048*/ 	.byte	0x04, 0x17
        /*004a*/ 	.short	(.L_18 - .L_17)
.L_17:
        /*004c*/ 	.word	0x00000000
        /*0050*/ 	.short	0x0015
        /*0052*/ 	.short	0x0068
        /*0054*/ 	.byte	0x00, 0xf0, 0x11, 0x00


	//----- nvinfo : EIATTR_KPARAM_INFO
	.align		4
.L_18:
        /*0058*/ 	.byte	0x04, 0x17
        /*005a*/ 	.short	(.L_20 - .L_19)
.L_19:
        /*005c*/ 	.word	0x00000000
        /*0060*/ 	.short	0x0014
        /*0062*/ 	.short	0x0064
        /*0064*/ 	.byte	0x00, 0xf0, 0x11, 0x00


	//----- nvinfo : EIATTR_KPARAM_INFO
	.align		4
.L_20:
        /*0068*/ 	.byte	0x04, 0x17
        /*006a*/ 	.short	(.L_22 - .L_21)
.L_21:
        /*006c*/ 	.word	0x00000000
        /*0070*/ 	.short	0x0013
        /*0072*/ 	.short	0x0060
        /*0074*/ 	.byte	0x00, 0xf0, 0x11, 0x00


	//----- nvinfo : EIATTR_KPARAM_INFO
	.align		4
.L_22:
        /*0078*/ 	.byte	0x04, 0x17
        /*007a*/ 	.short	(.L_24 - .L_23)
.L_23:
        /*007c*/ 	.word	0x00000000
        /*0080*/ 	.short	0x0012
        /*0082*/ 	.short	0x005c
        /*0084*/ 	.byte	0x00, 0xf0, 0x11, 0x00


	//----- nvinfo : EIATTR_KPARAM_INFO
	.align		4
.L_24:
        /*0088*/ 	.byte	0x04, 0x17
        /*008a*/ 	.short	(.L_26 - .L_25)
.L_25:
        /*008c*/ 	.word	0x00000000
        /*0090*/ 	.short	0x0011
        /*0092*/ 	.short	0x0058
        /*0094*/ 	.byte	0x00, 0xf0, 0x11, 0x00


	//----- nvinfo : EIATTR_KPARAM_INFO
	.align		4
.L_26:
        /*0098*/ 	.byte	0x04, 0x17
        /*009a*/ 	.short	(.L_28 - .L_27)
.L_27:
        /*009c*/ 	.word	0x00000000
        /*00a0*/ 	.short	0x0010
        /*00a2*/ 	.short	0x0054
        /*00a4*/ 	.byte	0x00, 0xf0, 0x11, 0x00


	//----- nvinfo : EIATTR_KPARAM_INFO
	.align		4
.L_28:
        /*00a8*/ 	.byte	0x04, 0x17
        /*00aa*/ 	.short	(.L_30 - .L_29)
.L_29:
        /*00ac*/ 	.word	0x00000000
        /*00b0*/ 	.short	0x000f
        /*00b2*/ 	.short	0x0050
        /*00b4*/ 	.byte	0x00, 0xf0, 0x11, 0x00


	//----- nvinfo : EIATTR_KPARAM_INFO
	.align		4
.L_30:
        /*00b8*/ 	.byte	0x04, 0x17
        /*00ba*/ 	.short	(.L_32 - .L_31)
.L_31:
        /*00bc*/ 	.word	0x00000000
        /*00c0*/ 	.short	0x000e
        /*00c2*/ 	.short	0x004c
        /*00c4*/ 	.byte	0x00, 0xf0, 0x11, 0x00


	//----- nvinfo : EIATTR_KPARAM_INFO
	.align		4
.L_32:
        /*00c8*/ 	.byte	0x04, 0x17
        /*00ca*/ 	.short	(.L_34 - .L_33)
.L_33:
        /*00cc*/ 	.word	0x00000000
        /*00d0*/ 	.short	0x000d
        /*00d2*/ 	.short	0x0048
        /*00d4*/ 	.byte	0x00, 0xf0, 0x11, 0x00


	//----- nvinfo : EIATTR_KPARAM_INFO
	.align		4
.L_34:
        /*00d8*/ 	.byte	0x04, 0x17
        /*00da*/ 	.short	(.L_36 - .L_35)
.L_35:
        /*00dc*/ 	.word	0x00000000
        /*00e0*/ 	.short	0x000c
        /*00e2*/ 	.short	0x0044
        /*00e4*/ 	.byte	0x00, 0xf0, 0x11, 0x00


	//----- nvinfo : EIATTR_KPARAM_INFO
	.align		4
.L_36:
        /*00e8*/ 	.byte	0x04, 0x17
        /*00ea*/ 	.short	(.L_38 - .L_37)
.L_37:
        /*00ec*/ 	.word	0x00000000
        /*00f0*/ 	.short	0x000b
        /*00f2*/ 	.short	0x0040
        /*00f4*/ 	.byte	0x00, 0xf0, 0x11, 0x00


	//----- nvinfo : EIATTR_KPARAM_INFO
	.align		4
.L_38:
        /*00f8*/ 	.byte	0x04, 0x17
        /*00fa*/ 	.short	(.L_40 - .L_39)
.L_39:
        /*00fc*/ 	.word	0x00000000
        /*0100*/ 	.short	0x000a
        /*0102*/ 	.short	0x003c
        /*0104*/ 	.byte	0x00, 0xf0, 0x11, 0x00


	//----- nvinfo : EIATTR_KPARAM_INFO
	.align		4
.L_40:
        /*0108*/ 	.byte	0x04, 0x17
        /*010a*/ 	.short	(.L_42 - .L_41)
.L_41:
        /*010c*/ 	.word	0x00000000
        /*0110*/ 	.short	0x0009
        /*0112*/ 	.short	0x0038
        /*0114*/ 	.byte	0x00, 0xf0, 0x11, 0x00


	//----- nvinfo : EIATTR_KPARAM_INFO
	.align		4
.L_42:
        /*0118*/ 	.byte	0x04, 0x17
        /*011a*/ 	.short	(.L_44 - .L_43)
.L_43:
        /*011c*/ 	.word	0x00000000
        /*0120*/ 	.short	0x0008
        /*0122*/ 	.short	0x0034
        /*0124*/ 	.byte	0x00, 0xf0, 0x11, 0x00


	//----- nvinfo : EIATTR_KPARAM_INFO
	.align		4
.L_44:
        /*0128*/ 	.byte	0x04, 0x17
        /*012a*/ 	.short	(.L_46 - .L_45)
.L_45:
        /*012c*/ 	.word	0x00000000
        /*0130*/ 	.short	0x0007
        /*0132*/ 	.short	0x0030
        /*0134*/ 	.byte	0x00, 0xf0, 0x11, 0x00


	//----- nvinfo : EIATTR_KPARAM_INFO
	.align		4
.L_46:
        /*0138*/ 	.byte	0x04, 0x17
        /*013a*/ 	.short	(.L_48 - .L_47)
.L_47:
        /*013c*/ 	.word	0x00000000
        /*0140*/ 	.short	0x0006
        /*0142*/ 	.short	0x002c
        /*0144*/ 	.byte	0x00, 0xf0, 0x11, 0x00


	//----- nvinfo : EIATTR_KPARAM_INFO
	.align		4
.L_48:
        /*0148*/ 	.byte	0x04, 0x17
        /*014a*/ 	.short	(.L_50 - .L_49)
.L_49:
        /*014c*/ 	.word	0x00000000
        /*0150*/ 	.short	0x0005
        /*0152*/ 	.short	0x0028
        /*0154*/ 	.byte	0x00, 0xf0, 0x11, 0x00


	//----- nvinfo : EIATTR_KPARAM_INFO
	.align		4
.L_50:
        /*0158*/ 	.byte	0x04, 0x17
        /*015a*/ 	.short	(.L_52 - .L_51)
.L_51:
        /*015c*/ 	.word	0x00000000
        /*0160*/ 	.short	0x0004
        /*0162*/ 	.short	0x0020
        /*0164*/ 	.byte	0x00, 0xf4, 0x21, 0x00


	//----- nvinfo : EIATTR_KPARAM_INFO
	.align		4
.L_52:
        /*0168*/ 	.byte	0x04, 0x17
        /*016a*/ 	.short	(.L_54 - .L_53)
.L_53:
        /*016c*/ 	.word	0x00000000
        /*0170*/ 	.short	0x0003
        /*0172*/ 	.short	0x0018
        /*0174*/ 	.byte	0x00, 0xf4, 0x21, 0x00


	//----- nvinfo : EIATTR_KPARAM_INFO
	.align		4
.L_54:
        /*0178*/ 	.byte	0x04, 0x17
        /*017a*/ 	.short	(.L_56 - .L_55)
.L_55:
        /*017c*/ 	.word	0x00000000
        /*0180*/ 	.short	0x0002
        /*0182*/ 	.short	0x0010
        /*0184*/ 	.byte	0x00, 0xf4, 0x21, 0x00


	//----- nvinfo : EIATTR_KPARAM_INFO
	.align		4
.L_56:
        /*0188*/ 	.byte	0x04, 0x17
        /*018a*/ 	.short	(.L_58 - .L_57)
.L_57:
        /*018c*/ 	.word	0x00000000
        /*0190*/ 	.short	0x0001
        /*0192*/ 	.short	0x0008
        /*0194*/ 	.byte	0x00, 0xf4, 0x21, 0x00


	//----- nvinfo : EIATTR_KPARAM_INFO
	.align		4
.L_58:
        /*0198*/ 	.byte	0x04, 0x17
        /*019a*/ 	.short	(.L_60 - .L_59)
.L_59:
        /*019c*/ 	.word	0x00000000
        /*01a0*/ 	.short	0x0000
        /*01a2*/ 	.short	0x0000
        /*01a4*/ 	.byte	0x00, 0xf4, 0x21, 0x00


	//----- nvinfo : EIATTR_SPARSE_MMA_MASK
	.align		4
.L_60:
        /*01a8*/ 	.byte	0x03, 0x50
        /*01aa*/ 	.short	0x0000


	//----- nvinfo : EIATTR_MAXREG_COUNT
	.align		4
        /*01ac*/ 	.byte	0x03, 0x1b
        /*01ae*/ 	.short	0x0080


	//----- nvinfo : EIATTR_NUM_BARRIERS
	.align		4
        /*01b0*/ 	.byte	0x02, 0x4c
        /*01b2*/ 	.byte	0x01
	.zero		1


	//----- nvinfo : EIATTR_MERCURY_ISA_VERSION
	.align		4
        /*01b4*/ 	.byte	0x03, 0x5f
        /*01b6*/ 	.short	0x0101


	//----- nvinfo : EIATTR_COOP_GROUP_MASK_REGIDS
	.align		4
        /*01b8*/ 	.byte	0x04, 0x29
        /*01ba*/ 	.short	(.L_62 - .L_61)


	//   ....[0]....
.L_61:
        /*01bc*/ 	.word	0xffffffff


	//   ....[1]....
        /*01c0*/ 	.word	0xffffffff


	//   ....[2]....
        /*01c4*/ 	.word	0xffffffff


	//   ....[3]....
        /*01c8*/ 	.word	0xffffffff


	//   ....[4]....
        /*01cc*/ 	.word	0xffffffff


	//   ....[5]....
        /*01d0*/ 	.word	0xffffffff


	//   ....[6]....
        /*01d4*/ 	.word	0xffffffff


	//   ....[7]....
        /*01d8*/ 	.word	0xffffffff


	//----- nvinfo : EIATTR_COOP_GROUP_INSTR_OFFSETS
	.align		4
.L_62:
        /*01dc*/ 	.byte	0x04, 0x28
        /*01de*/ 	.short	(.L_64 - .L_63)


	//   ....[0]....
.L_63:
        /*01e0*/ 	.word	0x00001350


	//   ....[1]....
        /*01e4*/ 	.word	0x00001500


	//   ....[2]....
        /*01e8*/ 	.word	0x00001510


	//   ....[3]....
        /*01ec*/ 	.word	0x00001530


	//   ....[4]....
        /*01f0*/ 	.word	0x00001bb0


	//   ....[5]....
        /*01f4*/ 	.word	0x00001bc0


	//   ....[6]....
        /*01f8*/ 	.word	0x00001c10


	//   ....[7]....
        /*01fc*/ 	.word	0x00001c20


	//----- nvinfo : EIATTR_EXIT_INSTR_OFFSETS
	.align		4
.L_64:
        /*0200*/ 	.byte	0x04, 0x1c
        /*0202*/ 	.short	(.L_66 - .L_65)


	//   ....[0]....
.L_65:
        /*0204*/ 	.word	0x00002d90


	//   ....[1]....
        /*0208*/ 	.word	0x00002dc0


	//----- nvinfo : EIATTR_REQNTID
	.align		4
.L_66:
        /*020c*/ 	.byte	0x04, 0x10
        /*020e*/ 	.short	(.L_68 - .L_67)
.L_67:
        /*0210*/ 	.word	0x00000200
        /*0214*/ 	.word	0x00000001
        /*0218*/ 	.word	0x00000001


	//----- nvinfo : EIATTR_CBANK_PARAM_SIZE
	.align		4
.L_68:
        /*021c*/ 	.byte	0x03, 0x19
        /*021e*/ 	.short	0x0088


	//----- nvinfo : EIATTR_PARAM_CBANK
	.align		4
        /*0220*/ 	.byte	0x04, 0x0a
        /*0222*/ 	.short	(.L_70 - .L_69)
	.align		4
.L_69:
        /*0224*/ 	.word	index@(.nv.constant0.attn_fwd)
        /*0228*/ 	.short	0x0210
        /*022a*/ 	.short	0x0088


	//----- nvinfo : EIATTR_SW_WAR
	.align		4
.L_70:
        /*022c*/ 	.byte	0x04, 0x36
        /*022e*/ 	.short	(.L_72 - .L_71)
.L_71:
        /*0230*/ 	.word	0x00000008
.L_72:


//--------------------- .nv.callgraph             --------------------------
	.section	.nv.callgraph,"",@"SHT_CUDA_CALLGRAPH"
	.align	4
	.sectionentsize	8
	.align		4
        /*0000*/ 	.word	0x00000000
	.align		4
        /*0004*/ 	.word	0xffffffff
	.align		4
        /*0008*/ 	.word	0x00000000
	.align		4
        /*000c*/ 	.word	0xfffffffe
	.align		4
        /*0010*/ 	.word	0x00000000
	.align		4
        /*0014*/ 	.word	0xfffffffd
	.align		4
        /*0018*/ 	.word	0x00000000
	.align		4
        /*001c*/ 	.word	0xfffffffc


//--------------------- .nv.constant4             --------------------------
	.section	.nv.constant4,"a",@progbits
	.align	8
	.align		8
.nv.constant4:
        /*0000*/ 	.dword	_$_str


//--------------------- .text.attn_fwd            --------------------------
	.section	.text.attn_fwd,"ax",@progbits
	.align	128
        .global         attn_fwd
        .type           attn_fwd,@function
        .size           attn_fwd,(.L_x_3 - attn_fwd)
        .other          attn_fwd,@"STO_CUDA_ENTRY STV_DEFAULT"
attn_fwd:
.text.attn_fwd:
[----:B------:R-:W-:Y:S01]  /*0000*/  LDC R1, c[0x0][0x28] ;  /* 0x00000a00ff017b82 */ /* 0x000fe20000000800 */
[----:B------:R-:W0:Y:S07]  /*0010*/  S2R R0, SR_TID.X ;  /* 0x0000000000007919 */ /* 0x000e2e0000002100 */
[----:B------:R-:W1:Y:S01]  /*0020*/  S2UR UR12, SR_CTAID.Y ;  /* 0x00000000000c79c3 */ /* 0x000e620000002600 */
[----:B------:R-:W-:Y:S01]  /*0030*/  ULDC.64 UR4, c[0x0][0x240] ;  /* 0x0000900000047ab9 */ /* 0x000fe20000000a00 */
[----:B------:R-:W-:Y:S01]  /*0040*/  ULDC.64 UR20, c[0x0][0x208] ;  /* 0x0000820000147ab9 */ /* 0x000fe20000000a00 */
[----:B------:R-:W2:Y:S05]  /*0050*/  S2R R3, SR_CTAID.X ;  /* 0x0000000000037919 */ /* 0x000eaa0000002500 */
[----:B------:R-:W3:Y:S08]  /*0060*/  LDC R9, c[0x0][0x248] ;  /* 0x00009200ff097b82 */ /* 0x000ef00000000800 */
[----:B------:R-:W4:Y:S01]  /*0070*/  LDC.64 R10, c[0x0][0x210] ;  /* 0x00008400ff0a7b82 */ /* 0x000f220000000a00 */
[----:B-1----:R-:W-:-:S04]  /*0080*/  UIMAD UR4, UR12, UR4, URZ ;  /* 0x000000040c0472a4 */ /* 0x002fc8000f8e023f */
[----:B------:R-:W-:Y:S01]  /*0090*/  USHF.L.U32 UR6, UR4, 0x1, URZ ;  /* 0x0000000104067899 */ /* 0x000fe2000800063f */
[----:B0-----:R-:W-:Y:S02]  /*00a0*/  SHF.R.U32.HI R4, RZ, 0x8, R0 ;  /* 0x00000008ff047819 */ /* 0x001fe40000011600 */
[----:B--2---:R-:W-:Y:S02]  /*00b0*/  PRMT R2, R0, 0x6540, R3 ;  /* 0x0000654000027816 */ /* 0x004fe40000000003 */
[----:B------:R-:W-:-:S03]  /*00c0*/  SGXT.U32 R4, R4, 0x1 ;  /* 0x000000010404781a */ /* 0x000fc60000000000 */
[----:B------:R-:W-:Y:S01]  /*00d0*/  IMAD R3, R2, UR5, RZ ;  /* 0x0000000502037c24 */ /* 0x000fe2000f8e02ff */
[----:B------:R-:W-:Y:S01]  /*00e0*/  UIMAD.WIDE UR4, UR4, 0x2, URZ ;  /* 0x00000002040478a5 */ /* 0x000fe2000f8e023f */
[----:B---3--:R-:W-:Y:S02]  /*00f0*/  IMAD R8, R4, R9, RZ ;  /* 0x0000000904087224 */ /* 0x008fe400078e02ff */
[C---:B------:R-:W-:Y:S02]  /*0100*/  IMAD.SHL.U32 R5, R3.reuse, 0x2, RZ ;  /* 0x0000000203057824 */ /* 0x040fe400078e00ff */
[----:B------:R-:W-:-:S03]  /*0110*/  IMAD.HI R6, R3, 0x2, RZ ;  /* 0x0000000203067827 */ /* 0x000fc600078e02ff */
[----:B----4-:R-:W-:Y:S01]  /*0120*/  IADD3 R4, P0, P1, R5, UR6, R10 ;  /* 0x0000000605047c10 */ /* 0x010fe2000f91e00a */
[----:B------:R-:W-:-:S03]  /*0130*/  IMAD R14, R9, 0x2, R8 ;  /* 0x00000002090e7824 */ /* 0x000fc600078e0208 */
[----:B------:R-:W-:Y:S01]  /*0140*/  IADD3.X R3, R6, UR5, R11, P0, P1 ;  /* 0x0000000506037c10 */ /* 0x000fe200087e240b */
[C---:B------:R-:W-:Y:S01]  /*0150*/  IMAD R6, R9.reuse, 0x2, R14 ;  /* 0x0000000209067824 */ /* 0x040fe200078e020e */
[-C--:B------:R-:W-:Y:S02]  /*0160*/  LEA R10, P0, R8, R4.reuse, 0x1 ;  /* 0x00000004080a7211 */ /* 0x080fe400078008ff */
[-C--:B------:R-:W-:Y:S02]  /*0170*/  LEA R12, P1, R14, R4.reuse, 0x1 ;  /* 0x000000040e0c7211 */ /* 0x080fe400078208ff */
[-C--:B------:R-:W-:Y:S01]  /*0180*/  LEA.HI.X.SX32 R11, R8, R3.reuse, 0x1, P0 ;  /* 0x00000003080b7211 */ /* 0x080fe200000f0eff */
[C---:B------:R-:W-:Y:S01]  /*0190*/  IMAD R8, R9.reuse, 0x2, R6 ;  /* 0x0000000209087824 */ /* 0x040fe200078e0206 */
[-C--:B------:R-:W-:Y:S02]  /*01a0*/  LEA.HI.X.SX32 R13, R14, R3.reuse, 0x1, P1 ;  /* 0x000000030e0d7211 */ /* 0x080fe400008f0eff */
[CC--:B------:R-:W-:Y:S01]  /*01b0*/  LEA R14, P0, R6.reuse, R4.reuse, 0x1 ;  /* 0x00000004060e7211 */ /* 0x0c0fe200078008ff */
[C---:B------:R-:W-:Y:S01]  /*01c0*/  IMAD R20, R9.reuse, 0x2, R8 ;  /* 0x0000000209147824 */ /* 0x040fe200078e0208 */
[----:B------:R0:W2:Y:S02]  /*01d0*/  LDG.E.U16 R5, desc[UR20][R10.64] ;  /* 0x000000140a057981 */ /* 0x0000a4000c1e1500 */
[----:B------:R-:W-:Y:S01]  /*01e0*/  LEA.HI.X.SX32 R15, R6, R3, 0x1, P0 ;  /* 0x00000003060f7211 */ /* 0x000fe200000f0eff */
[----:B------:R-:W-:Y:S01]  /*01f0*/  IMAD R22, R9, 0x2, R20 ;  /* 0x0000000209167824 */ /* 0x000fe200078e0214 */
[-C--:B------:R-:W-:Y:S01]  /*0200*/  LEA R18, P1, R20, R4.reuse, 0x1 ;  /* 0x0000000414127211 */ /* 0x080fe200078208ff */
[----:B------:R1:W3:Y:S01]  /*0210*/  LDG.E.U16 R6, desc[UR20][R12.64] ;  /* 0x000000140c067981 */ /* 0x0002e2000c1e1500 */
[----:B------:R-:W-:-:S02]  /*0220*/  LEA R16, P0, R8, R4, 0x1 ;  /* 0x0000000408107211 */ /* 0x000fc400078008ff */
[-C--:B------:R-:W-:Y:S01]  /*0230*/  LEA.HI.X.SX32 R19, R20, R3.reuse, 0x1, P1 ;  /* 0x0000000314137211 */ /* 0x080fe200008f0eff */
[C---:B------:R-:W-:Y:S01]  /*0240*/  IMAD R20, R9.reuse, 0x2, R22 ;  /* 0x0000000209147824 */ /* 0x040fe200078e0216 */
[-C--:B------:R-:W-:Y:S01]  /*0250*/  LEA.HI.X.SX32 R17, R8, R3.reuse, 0x1, P0 ;  /* 0x0000000308117211 */ /* 0x080fe200000f0eff */
[----:B------:R4:W5:Y:S01]  /*0260*/  LDG.E.U16 R7, desc[UR20][R14.64] ;  /* 0x000000140e077981 */ /* 0x000962000c1e1500 */
[CC--:B0-----:R-:W-:Y:S01]  /*0270*/  LEA R10, P0, R22.reuse, R4.reuse, 0x1 ;  /* 0x00000004160a7211 */ /* 0x0c1fe200078008ff */
[C---:B------:R-:W-:Y:S02]  /*0280*/  IMAD R24, R9.reuse, 0x2, R20 ;  /* 0x0000000209187824 */ /* 0x040fe400078e0214 */
[----:B------:R0:W5:Y:S01]  /*0290*/  LDG.E.U16 R8, desc[UR20][R16.64] ;  /* 0x0000001410087981 */ /* 0x000162000c1e1500 */
[-C--:B------:R-:W-:Y:S01]  /*02a0*/  LEA.HI.X.SX32 R11, R22, R3.reuse, 0x1, P0 ;  /* 0x00000003160b7211 */ /* 0x080fe200000f0eff */
[C---:B------:R-:W-:Y:S01]  /*02b0*/  IMAD R22, R9.reuse, 0x2, R24 ;  /* 0x0000000209167824 */ /* 0x040fe200078e0218 */
[CC--:B-1----:R-:W-:Y:S01]  /*02c0*/  LEA R12, P0, R20.reuse, R4.reuse, 0x1 ;  /* 0x00000004140c7211 */ /* 0x0c2fe200078008ff */
[----:B------:R1:W3:Y:S03]  /*02d0*/  LDG.E.U16 R25, desc[UR20][R18.64] ;  /* 0x0000001412197981 */ /* 0x0002e6000c1e1500 */
[-C--:B------:R-:W-:Y:S01]  /*02e0*/  LEA.HI.X.SX32 R13, R20, R3.reuse, 0x1, P0 ;  /* 0x00000003140d7211 */ /* 0x080fe200000f0eff */
[C---:B------:R-:W-:Y:S01]  /*02f0*/  IMAD R20, R9.reuse, 0x2, R22 ;  /* 0x0000000209147824 */ /* 0x040fe200078e0216 */
[-C--:B----4-:R-:W-:Y:S01]  /*0300*/  LEA R14, P0, R24, R4.reuse, 0x1 ;  /* 0x00000004180e7211 */ /* 0x090fe200078008ff */
[----:B------:R4:W5:Y:S01]  /*0310*/  LDG.E.U16 R27, desc[UR20][R10.64] ;  /* 0x000000140a1b7981 */ /* 0x000962000c1e1500 */
[-C--:B0-----:R-:W-:Y:S01]  /*0320*/  LEA R16, P1, R22, R4.reuse, 0x1 ;  /* 0x0000000416107211 */ /* 0x081fe200078208ff */
[C---:B------:R-:W-:Y:S01]  /*0330*/  IMAD R26, R9.reuse, 0x2, R20 ;  /* 0x00000002091a7824 */ /* 0x040fe200078e0214 */
[-C--:B------:R-:W-:Y:S01]  /*0340*/  LEA.HI.X.SX32 R15, R24, R3.reuse, 0x1, P0 ;  /* 0x00000003180f7211 */ /* 0x080fe200000f0eff */
[----:B------:R-:W5:Y:S01]  /*0350*/  LDG.E.U16 R29, desc[UR20][R12.64] ;  /* 0x000000140c1d7981 */ /* 0x000f62000c1e1500 */
[-C--:B------:R-:W-:Y:S01]  /*0360*/  LEA.HI.X.SX32 R17, R22, R3.reuse, 0x1, P1 ;  /* 0x0000000316117211 */ /* 0x080fe200008f0eff */
[C---:B------:R-:W-:Y:S01]  /*0370*/  IMAD R24, R9.reuse, 0x2, R26 ;  /* 0x0000000209187824 */ /* 0x040fe200078e021a */
[CC--:B-1----:R-:W-:Y:S01]  /*0380*/  LEA R18, P0, R20.reuse, R4.reuse, 0x1 ;  /* 0x0000000414127211 */ /* 0x0c2fe200078008ff */
[----:B------:R0:W5:Y:S02]  /*0390*/  LDG.E.U16 R31, desc[UR20][R14.64] ;  /* 0x000000140e1f7981 */ /* 0x000164000c1e1500 */
[C---:B------:R-:W-:Y:S01]  /*03a0*/  IMAD R22, R9.reuse, 0x2, R24 ;  /* 0x0000000209167824 */ /* 0x040fe200078e0218 */
[-C--:B------:R-:W-:Y:S01]  /*03b0*/  LEA.HI.X.SX32 R19, R20, R3.reuse, 0x1, P0 ;  /* 0x0000000314137211 */ /* 0x080fe200000f0eff */
[----:B------:R1:W5:Y:S02]  /*03c0*/  LDG.E.U16 R32, desc[UR20][R16.64] ;  /* 0x0000001410207981 */ /* 0x000364000c1e1500 */
[C---:B------:R-:W-:Y:S01]  /*03d0*/  IMAD R28, R9.reuse, 0x2, R22 ;  /* 0x00000002091c7824 */ /* 0x040fe200078e0216 */
[C---:B------:R-:W-:Y:S01]  /*03e0*/  LEA R20, P0, R22.reuse, R4, 0x1 ;  /* 0x0000000416147211 */ /* 0x040fe200078008ff */
[----:B------:R-:W5:Y:S02]  /*03f0*/  LDG.E.U16 R18, desc[UR20][R18.64] ;  /* 0x0000001412127981 */ /* 0x000f64000c1e1500 */
[----:B------:R-:W-:Y:S01]  /*0400*/  IMAD R30, R9, 0x2, R28 ;  /* 0x00000002091e7824 */ /* 0x000fe200078e021c */
[----:B------:R-:W-:-:S02]  /*0410*/  LEA.HI.X.SX32 R21, R22, R3, 0x1, P0 ;  /* 0x0000000316157211 */ /* 0x000fc400000f0eff */
[-C--:B------:R-:W-:Y:S01]  /*0420*/  LEA R22, P1, R28, R4.reuse, 0x1 ;  /* 0x000000041c167211 */ /* 0x080fe200078208ff */
[----:B------:R-:W-:Y:S01]  /*0430*/  IMAD R9, R9, 0x2, R30 ;  /* 0x0000000209097824 */ /* 0x000fe200078e021e */
[-C--:B----4-:R-:W-:Y:S01]  /*0440*/  LEA R10, P0, R26, R4.reuse, 0x1 ;  /* 0x000000041a0a7211 */ /* 0x090fe200078008ff */
[----:B------:R-:W4:Y:S01]  /*0450*/  LDG.E.U16 R20, desc[UR20][R20.64] ;  /* 0x0000001414147981 */ /* 0x000f22000c1e1500 */
[-C--:B------:R-:W-:Y:S02]  /*0460*/  LEA.HI.X.SX32 R23, R28, R3.reuse, 0x1, P1 ;  /* 0x000000031c177211 */ /* 0x080fe400008f0eff */
[----:B0-----:R-:W-:Y:S02]  /*0470*/  LEA R14, P1, R30, R4, 0x1 ;  /* 0x000000041e0e7211 */ /* 0x001fe400078208ff */
[-C--:B------:R-:W-:Y:S01]  /*0480*/  LEA.HI.X.SX32 R11, R26, R3.reuse, 0x1, P0 ;  /* 0x000000031a0b7211 */ /* 0x080fe200000f0eff */
[----:B------:R-:W4:Y:S01]  /*0490*/  LDG.E.U16 R22, desc[UR20][R22.64] ;  /* 0x0000001416167981 */ /* 0x000f22000c1e1500 */
[----:B------:R-:W-:-:S02]  /*04a0*/  LEA.HI.X.SX32 R15, R30, R3, 0x1, P1 ;  /* 0x000000031e0f7211 */ /* 0x000fc400008f0eff */
[CC--:B------:R-:W-:Y:S01]  /*04b0*/  LEA R12, P0, R24.reuse, R4.reuse, 0x1 ;  /* 0x00000004180c7211 */ /* 0x0c0fe200078008ff */
[----:B------:R0:W4:Y:S01]  /*04c0*/  LDG.E.U16 R10, desc[UR20][R10.64] ;  /* 0x000000140a0a7981 */ /* 0x000122000c1e1500 */
[C---:B-1----:R-:W-:Y:S02]  /*04d0*/  LEA R16, P1, R9.reuse, R4, 0x1 ;  /* 0x0000000409107211 */ /* 0x042fe400078208ff */
[-C--:B------:R-:W-:Y:S01]  /*04e0*/  LEA.HI.X.SX32 R13, R24, R3.reuse, 0x1, P0 ;  /* 0x00000003180d7211 */ /* 0x080fe200000f0eff */
[----:B------:R-:W4:Y:S01]  /*04f0*/  LDG.E.U16 R14, desc[UR20][R14.64] ;  /* 0x000000140e0e7981 */ /* 0x000f22000c1e1500 */
[----:B------:R-:W-:-:S03]  /*0500*/  LEA.HI.X.SX32 R17, R9, R3, 0x1, P1 ;  /* 0x0000000309117211 */ /* 0x000fc600008f0eff */
[----:B------:R1:W4:Y:S04]  /*0510*/  LDG.E.U16 R12, desc[UR20][R12.64] ;  /* 0x000000140c0c7981 */ /* 0x000328000c1e1500 */
[----:B------:R1:W4:Y:S01]  /*0520*/  LDG.E.U16 R16, desc[UR20][R16.64] ;  /* 0x0000001410107981 */ /* 0x000322000c1e1500 */
[----:B------:R-:W0:Y:S08]  /*0530*/  S2UR UR8, SR_CTAID.X ;  /* 0x00000000000879c3 */ /* 0x000e300000002500 */
[----:B------:R-:W1:Y:S01]  /*0540*/  S2UR UR4, SR_CgaCtaId ;  /* 0x00000000000479c3 */ /* 0x000e620000008800 */
[C---:B------:R-:W-:Y:S01]  /*0550*/  IMAD.SHL.U32 R3, R0.reuse, 0x2, RZ ;  /* 0x0000000200037824 */ /* 0x040fe200078e00ff */
[----:B------:R-:W-:-:S02]  /*0560*/  LOP3.LUT R9, R0, 0xc0, RZ, 0xc0, !PT ;  /* 0x000000c000097812 */ /* 0x000fc400078ec0ff */
[----:B------:R-:W-:Y:S02]  /*0570*/  SHF.R.S32.HI R4, RZ, 0x8, R0 ;  /* 0x00000008ff047819 */ /* 0x000fe40000011400 */
[----:B------:R-:W-:Y:S01]  /*0580*/  LOP3.LUT R24, R3, 0x7e, RZ, 0xc0, !PT ;  /* 0x0000007e03187812 */ /* 0x000fe200078ec0ff */
[----:B0-----:R-:W-:-:S04]  /*0590*/  USHF.L.U32 UR8, UR8, 0x8, URZ ;  /* 0x0000000808087899 */ /* 0x001fc8000800063f */
[----:B------:R-:W-:Y:S01]  /*05a0*/  UIADD3 UR22, UR8, 0x100, URZ ;  /* 0x0000010008167890 */ /* 0x000fe2000fffe03f */
[----:B------:R-:W-:-:S03]  /*05b0*/  IMAD R11, R9, 0x40, R24 ;  /* 0x00000040090b7824 */ /* 0x000fc600078e0218 */
[----:B------:R-:W-:Y:S01]  /*05c0*/  UISETP.GE.AND UP0, UPT, UR22, 0x1, UPT ;  /* 0x000000011600788c */ /* 0x000fe2000bf06270 */
[----:B------:R-:W-:Y:S01]  /*05d0*/  SGXT R4, R4, 0x1 ;  /* 0x000000010404781a */ /* 0x000fe20000000200 */
[----:B------:R-:W-:Y:S02]  /*05e0*/  UMOV UR13, 0x400 ;  /* 0x00000400000d7882 */ /* 0x000fe40000000000 */
[----:B-1----:R-:W-:Y:S01]  /*05f0*/  ULEA UR13, UR4, UR13, 0x18 ;  /* 0x0000000d040d7291 */ /* 0x002fe2000f8ec03f */
[----:B------:R-:W-:Y:S02]  /*0600*/  LOP3.LUT R4, R11, 0x90, R4, 0x78, !PT ;  /* 0x000000900b047812 */ /* 0x000fe400078e7804 */
[----:B------:R-:W-:Y:S02]  /*0610*/  PLOP3.LUT P0, PT, PT, PT, UP0, 0x80, 0x0 ;  /* 0x000000000000781c */ /* 0x000fe40003f0f008 */
[C---:B------:R-:W-:Y:S02]  /*0620*/  LOP3.LUT R11, R4.reuse, 0x20, RZ, 0x3c, !PT ;  /* 0x00000020040b7812 */ /* 0x040fe400078e3cff */
[----:B------:R-:W-:-:S02]  /*0630*/  LOP3.LUT R13, R4, 0x40, RZ, 0x3c, !PT ;  /* 0x00000040040d7812 */ /* 0x000fc400078e3cff */
[----:B------:R-:W-:Y:S01]  /*0640*/  LOP3.LUT R15, R4, 0x60, RZ, 0x3c, !PT ;  /* 0x00000060040f7812 */ /* 0x000fe200078e3cff */
[----:B------:R-:W-:Y:S01]  /*0650*/  IMAD.MOV.U32 R17, RZ, RZ, 0x3f800000 ;  /* 0x3f800000ff117424 */ /* 0x000fe200078e00ff */
[----:B------:R-:W-:Y:S01]  /*0660*/  CS2R R40, SRZ ;  /* 0x0000000000287805 */ /* 0x000fe2000001ff00 */
[----:B------:R-:W-:Y:S01]  /*0670*/  IMAD.MOV.U32 R33, RZ, RZ, -0x800000 ;  /* 0xff800000ff217424 */ /* 0x000fe200078e00ff */
[----:B------:R-:W-:Y:S02]  /*0680*/  CS2R R42, SRZ ;  /* 0x00000000002a7805 */ /* 0x000fe4000001ff00 */
[----:B------:R-:W-:Y:S02]  /*0690*/  CS2R R44, SRZ ;  /* 0x00000000002c7805 */ /* 0x000fe4000001ff00 */
[----:B------:R-:W-:Y:S02]  /*06a0*/  CS2R R46, SRZ ;  /* 0x00000000002e7805 */ /* 0x000fe4000001ff00 */
[----:B------:R-:W-:-:S02]  /*06b0*/  CS2R R48, SRZ ;  /* 0x0000000000307805 */ /* 0x000fc4000001ff00 */
[----:B------:R-:W-:Y:S02]  /*06c0*/  CS2R R50, SRZ ;  /* 0x0000000000327805 */ /* 0x000fe4000001ff00 */
[----:B------:R-:W-:Y:S02]  /*06d0*/  CS2R R52, SRZ ;  /* 0x0000000000347805 */ /* 0x000fe4000001ff00 */
[----:B------:R-:W-:Y:S01]  /*06e0*/  CS2R R54, SRZ ;  /* 0x0000000000367805 */ /* 0x000fe2000001ff00 */
[----:B--2---:R-:W-:Y:S04]  /*06f0*/  STS.U16 [R4+UR13], R5 ;  /* 0x0000000504007988 */ /* 0x004fe8000800040d */
[----:B---3--:R-:W-:Y:S04]  /*0700*/  STS.U16 [R4+UR13+0x400], R25 ;  /* 0x0004001904007988 */ /* 0x008fe8000800040d */
[----:B-----5:R-:W-:Y:S04]  /*0710*/  STS.U16 [R4+UR13+0x800], R32 ;  /* 0x0008002004007988 */ /* 0x020fe8000800040d */
[----:B----4-:R-:W-:Y:S04]  /*0720*/  STS.U16 [R4+UR13+0xc00], R20 ;  /* 0x000c001404007988 */ /* 0x010fe8000800040d */
[----:B------:R-:W-:Y:S04]  /*0730*/  STS.U16 [R11+UR13+0x100], R6 ;  /* 0x000100060b007988 */ /* 0x000fe8000800040d */
[----:B------:R-:W-:Y:S04]  /*0740*/  STS.U16 [R11+UR13+0x500], R27 ;  /* 0x0005001b0b007988 */ /* 0x000fe8000800040d */
[----:B------:R0:W-:Y:S04]  /*0750*/  STS.U16 [R11+UR13+0x900], R18 ;  /* 0x000900120b007988 */ /* 0x0001e8000800040d */
[----:B------:R1:W-:Y:S04]  /*0760*/  STS.U16 [R11+UR13+0xd00], R22 ;  /* 0x000d00160b007988 */ /* 0x0003e8000800040d */
[----:B------:R1:W-:Y:S04]  /*0770*/  STS.U16 [R13+UR13+0x200], R7 ;  /* 0x000200070d007988 */ /* 0x0003e8000800040d */
[----:B------:R1:W-:Y:S04]  /*0780*/  STS.U16 [R13+UR13+0x600], R29 ;  /* 0x0006001d0d007988 */ /* 0x0003e8000800040d */
[----:B------:R1:W-:Y:S04]  /*0790*/  STS.U16 [R13+UR13+0xa00], R10 ;  /* 0x000a000a0d007988 */ /* 0x0003e8000800040d */
[----:B------:R1:W-:Y:S01]  /*07a0*/  STS.U16 [R13+UR13+0xe00], R14 ;  /* 0x000e000e0d007988 */ /* 0x0003e2000800040d */
[----:B0-----:R-:W-:-:S03]  /*07b0*/  IMAD.MOV.U32 R18, RZ, RZ, -0x800000 ;  /* 0xff800000ff127424 */ /* 0x001fc600078e00ff */
[----:B------:R1:W-:Y:S01]  /*07c0*/  STS.U16 [R15+UR13+0x300], R8 ;  /* 0x000300080f007988 */ /* 0x0003e2000800040d */
[----:B------:R-:W-:-:S03]  /*07d0*/  IMAD.MOV.U32 R20, RZ, RZ, 0x3f800000 ;  /* 0x3f800000ff147424 */ /* 0x000fc600078e00ff */
[----:B------:R1:W-:Y:S01]  /*07e0*/  STS.U16 [R15+UR13+0x700], R31 ;  /* 0x0007001f0f007988 */ /* 0x0003e2000800040d */
[----:B------:R-:W-:-:S03]  /*07f0*/  LOP3.LUT R4, R0, 0x1ff, RZ, 0xc0, !PT ;  /* 0x000001ff00047812 */ /* 0x000fc600078ec0ff */
[----:B------:R1:W-:Y:S04]  /*0800*/  STS.U16 [R15+UR13+0xb00], R12 ;  /* 0x000b000c0f007988 */ /* 0x0003e8000800040d */
[----:B------:R1:W-:Y:S01]  /*0810*/  STS.U16 [R15+UR13+0xf00], R16 ;  /* 0x000f00100f007988 */ /* 0x0003e2000800040d */
[----:B------:R-:W-:Y:S05]  /*0820*/  @!P0 BRA `(.L_x_0) ;  /* 0x00000014003c8947 */ /* 0x000fea0003800000 */
[----:B-1----:R-:W-:Y:S01]  /*0830*/  IMAD.SHL.U32 R7, R4, 0x2, RZ ;  /* 0x0000000204077824 */ /* 0x002fe200078e00ff */
[----:B------:R-:W-:Y:S01]  /*0840*/  SHF.R.U32.HI R6, RZ, 0x2, R9 ;  /* 0x00000002ff067819 */ /* 0x000fe20000011609 */
[----:B------:R-:W-:Y:S01]  /*0850*/  ULDC.64 UR14, c[0x0][0x250] ;  /* 0x00009400000e7ab9 */ /* 0x000fe20000000a00 */
[----:B------:R-:W-:Y:S01]  /*0860*/  LOP3.LUT R4, R0, 0x1f, RZ, 0xc0, !PT ;  /* 0x0000001f00047812 */ /* 0x000fe200078ec0ff */
[----:B------:R-:W-:Y:S01]  /*0870*/  UIMAD UR14, UR12, UR14, URZ ;  /* 0x0000000e0c0e72a4 */ /* 0x000fe2000f8e023f */
[----:B------:R-:W-:Y:S01]  /*0880*/  LOP3.LUT R7, R7, R6, RZ, 0x3c, !PT ;  /* 0x0000000607077212 */ /* 0x000fe200078e3cff */
[----:B------:R-:W-:Y:S01]  /*0890*/  ULDC UR4, c[0x0][0x258] ;  /* 0x0000960000047ab9 */ /* 0x000fe20000000800 */
[----:B------:R-:W0:Y:S01]  /*08a0*/  LDC R18, c[0x0][0x268] ;  /* 0x00009a00ff127b82 */ /* 0x000e220000000800 */
[C---:B------:R-:W-:Y:S01]  /*08b0*/  IMAD R6, R4.reuse, UR4, RZ ;  /* 0x0000000404067c24 */ /* 0x040fe2000f8e02ff */
[----:B------:R-:W-:Y:S01]  /*08c0*/  USHF.L.U32 UR4, UR14, 0x1, URZ ;  /* 0x000000010e047899 */ /* 0x000fe2000800063f */
[--C-:B------:R-:W-:Y:S01]  /*08d0*/  SHF.R.U32.HI R9, RZ, 0x5, R0.reuse ;  /* 0x00000005ff097819 */ /* 0x100fe20000011600 */
[----:B------:R-:W-:Y:S01]  /*08e0*/  ULDC.64 UR16, c[0x0][0x260] ;  /* 0x0000980000107ab9 */ /* 0x000fe20000000a00 */
[----:B------:R-:W-:Y:S01]  /*08f0*/  ULDC.64 UR10, c[0x0][0x218] ;  /* 0x00008600000a7ab9 */ /* 0x000fe20000000a00 */
[----:B------:R-:W-:Y:S01]  /*0900*/  UIMAD UR16, UR12, UR16, URZ ;  /* 0x000000100c1072a4 */ /* 0x000fe2000f8e023f */
[----:B------:R-:W-:Y:S01]  /*0910*/  IMAD R8, R4, UR17, RZ ;  /* 0x0000001104087c24 */ /* 0x000fe2000f8e02ff */
[----:B------:R-:W-:Y:S01]  /*0920*/  R2UR UR23, R9 ;  /* 0x00000000091772ca */ /* 0x000fe200000e0000 */
[----:B------:R-:W-:Y:S01]  /*0930*/  IMAD.SHL.U32 R4, R6, 0x2, RZ ;  /* 0x0000000206047824 */ /* 0x000fe200078e00ff */
[--C-:B------:R-:W-:Y:S01]  /*0940*/  SHF.R.U32.HI R9, RZ, 0x5, R0.reuse ;  /* 0x00000005ff097819 */ /* 0x100fe20000011600 */
[----:B------:R-:W-:Y:S01]  /*0950*/  IMAD.U32 R5, RZ, RZ, UR4 ;  /* 0x00000004ff057e24 */ /* 0x000fe2000f8e00ff */
[----:B------:R-:W-:Y:S01]  /*0960*/  USHF.L.U32 UR4, UR16, 0x1, URZ ;  /* 0x0000000110047899 */ /* 0x000fe2000800063f */
[----:B------:R-:W-:Y:S01]  /*0970*/  SHF.R.U32.HI R11, RZ, 0x2, R0 ;  /* 0x00000002ff0b7819 */ /* 0x000fe20000011600 */
[----:B------:R-:W-:Y:S01]  /*0980*/  ULDC.64 UR18, c[0x0][0x220] ;  /* 0x0000880000127ab9 */ /* 0x000fe20000000a00 */
[----:B------:R-:W-:Y:S01]  /*0990*/  UIMAD.WIDE UR6, UR16, 0x2, URZ ;  /* 0x00000002100678a5 */ /* 0x000fe2000f8e023f */
[----:B------:R-:W-:Y:S01]  /*09a0*/  IADD3 R12, P0, P1, R4, UR10, R5 ;  /* 0x0000000a040c7c10 */ /* 0x000fe2000f91e005 */
[----:B------:R-:W-:Y:S01]  /*09b0*/  IMAD.SHL.U32 R5, R8, 0x2, RZ ;  /* 0x0000000208057824 */ /* 0x000fe200078e00ff */
[----:B------:R-:W-:Y:S01]  /*09c0*/  MOV R14, UR4 ;  /* 0x00000004000e7c02 */ /* 0x000fe20008000f00 */
[----:B------:R-:W-:Y:S01]  /*09d0*/  UIMAD.WIDE UR4, UR14, 0x2, URZ ;  /* 0x000000020e0478a5 */ /* 0x000fe2000f8e023f */
[----:B------:R-:W-:Y:S01]  /*09e0*/  LOP3.LUT R4, R0, 0x1e0, RZ, 0xc0, !PT ;  /* 0x000001e000047812 */ /* 0x000fe200078ec0ff */
[----:B------:R-:W-:Y:S01]  /*09f0*/  IMAD.U32 R16, RZ, RZ, UR15 ;  /* 0x0000000fff107e24 */ /* 0x000fe2000f8e00ff */
[----:B------:R-:W-:Y:S01]  /*0a00*/  IADD3 R14, P2, P3, R5, UR18, R14 ;  /* 0x00000012050e7c10 */ /* 0x000fe2000fb5e00e */
[----:B------:R-:W-:Y:S01]  /*0a10*/  IMAD.HI R8, R8, 0x2, RZ ;  /* 0x0000000208087827 */ /* 0x000fe200078e02ff */
[----:B------:R-:W-:-:S02]  /*0a20*/  SGXT.U32 R5, R9, 0x4 ;  /* 0x000000040905781a */ /* 0x000fc40000000000 */
[----:B------:R-:W-:Y:S02]  /*0a30*/  CS2R R40, SRZ ;  /* 0x0000000000287805 */ /* 0x000fe4000001ff00 */
[----:B------:R-:W-:Y:S01]  /*0a40*/  SHF.R.U32.HI R10, RZ, 0x1, R4 ;  /* 0x00000001ff0a7819 */ /* 0x000fe20000011604 */
[----:B------:R-:W-:Y:S01]  /*0a50*/  IMAD.HI R4, R6, 0x2, RZ ;  /* 0x0000000206047827 */ /* 0x000fe200078e02ff */
[----:B------:R-:W-:Y:S02]  /*0a60*/  SGXT.U32 R11, R11, 0x3 ;  /* 0x000000030b0b781a */ /* 0x000fe40000000000 */
[----:B------:R-:W-:Y:S02]  /*0a70*/  CS2R R42, SRZ ;  /* 0x00000000002a7805 */ /* 0x000fe4000001ff00 */
[----:B------:R-:W-:Y:S01]  /*0a80*/  CS2R R44, SRZ ;  /* 0x00000000002c7805 */ /* 0x000fe2000001ff00 */
[----:B------:R-:W-:Y:S01]  /*0a90*/  IMAD.U32 R13, RZ, RZ, UR5 ;  /* 0x00000005ff0d7e24 */ /* 0x000fe2000f8e00ff */
[----:B------:R-:W-:Y:S01]  /*0aa0*/  LOP3.LUT R6, R10, UR8, R11, 0xfe, !PT ;  /* 0x000000080a067c12 */ /* 0x000fe2000f8efe0b */
[C---:B------:R-:W-:Y:S01]  /*0ab0*/  IMAD R9, R5.reuse, UR15, RZ ;  /* 0x0000000f05097c24 */ /* 0x040fe2000f8e02ff */
[----:B------:R-:W-:Y:S01]  /*0ac0*/  UIADD3 UR5, UR13, 0x4000, URZ ;  /* 0x000040000d057890 */ /* 0x000fe2000fffe03f */
[----:B------:R-:W-:Y:S01]  /*0ad0*/  IMAD.U32 R15, RZ, RZ, UR7 ;  /* 0x00000007ff0f7e24 */ /* 0x000fe2000f8e00ff */
[----:B------:R-:W-:Y:S01]  /*0ae0*/  IADD3.X R11, R4, UR11, R13, P0, P1 ;  /* 0x0000000b040b7c10 */ /* 0x000fe200087e240d */
[----:B0-----:R-:W-:Y:S01]  /*0af0*/  IMAD R5, R5, R18, RZ ;  /* 0x0000001205057224 */ /* 0x001fe200078e02ff */
[----:B------:R-:W-:Y:S01]  /*0b00*/  USHF.R.U32.HI UR5, URZ, 0x4, UR5 ;  /* 0x000000043f057899 */ /* 0x000fe20008011605 */
[----:B------:R-:W-:Y:S01]  /*0b10*/  IMAD R4, R16, 0x10, R9 ;  /* 0x0000001010047824 */ /* 0x000fe200078e0209 */
[----:B------:R-:W-:Y:S01]  /*0b20*/  IADD3.X R16, R8, UR19, R15, P2, P3 ;  /* 0x0000001308107c10 */ /* 0x000fe200097e640f */
[----:B------:R-:W-:Y:S01]  /*0b30*/  IMAD R15, R18, 0x10, R5 ;  /* 0x00000010120f7824 */ /* 0x000fe200078e0205 */
[-C--:B------:R-:W-:Y:S01]  /*0b40*/  LEA R8, P0, R9, R12.reuse, 0x1 ;  /* 0x0000000c09087211 */ /* 0x080fe200078008ff */
[----:B------:R-:W-:Y:S01]  /*0b50*/  USGXT.U32 UR8, UR5, 0xe ;  /* 0x0000000e0508789a */ /* 0x000fe20008000000 */
[----:B------:R-:W-:Y:S01]  /*0b60*/  LEA R10, P1, R4, R12, 0x1 ;  /* 0x0000000c040a7211 */ /* 0x000fe200078208ff */
[----:B------:R-:W-:Y:S01]  /*0b70*/  IMAD.MOV.U32 R20, RZ, RZ, 0x3f800000 ;  /* 0x3f800000ff147424 */ /* 0x000fe200078e00ff */
[-C--:B------:R-:W-:Y:S01]  /*0b80*/  LEA R12, P2, R5, R14.reuse, 0x1 ;  /* 0x0000000e050c7211 */ /* 0x080fe200078408ff */
[----:B------:R-:W-:Y:S01]  /*0b90*/  IMAD.MOV.U32 R17, RZ, RZ, 0x3f800000 ;  /* 0x3f800000ff117424 */ /* 0x000fe200078e00ff */
[----:B------:R-:W-:-:S02]  /*0ba0*/  LEA R14, P3, R15, R14, 0x1 ;  /* 0x0000000e0f0e7211 */ /* 0x000fc400078608ff */
[----:B------:R-:W-:Y:S02]  /*0bb0*/  CS2R R46, SRZ ;  /* 0x00000000002e7805 */ /* 0x000fe4000001ff00 */
[-C--:B------:R-:W-:Y:S02]  /*0bc0*/  LEA.HI.X.SX32 R9, R9, R11.reuse, 0x1, P0 ;  /* 0x0000000b09097211 */ /* 0x080fe400000f0eff */
[----:B------:R-:W-:Y:S02]  /*0bd0*/  CS2R R48, SRZ ;  /* 0x0000000000307805 */ /* 0x000fe4000001ff00 */
[----:B------:R-:W-:Y:S02]  /*0be0*/  LEA.HI.X.SX32 R13, R5, R16, 0x1, P2 ;  /* 0x00000010050d7211 */ /* 0x000fe400010f0eff */
[----:B------:R-:W-:Y:S02]  /*0bf0*/  CS2R R50, SRZ ;  /* 0x0000000000327805 */ /* 0x000fe4000001ff00 */
[----:B------:R-:W-:-:S02]  /*0c00*/  LEA.HI.X.SX32 R11, R4, R11, 0x1, P1 ;  /* 0x0000000b040b7211 */ /* 0x000fc400008f0eff */
[----:B------:R-:W-:Y:S02]  /*0c10*/  CS2R R52, SRZ ;  /* 0x0000000000347805 */ /* 0x000fe4000001ff00 */
[----:B------:R-:W-:Y:S01]  /*0c20*/  LEA.HI.X.SX32 R15, R15, R16, 0x1, P3 ;  /* 0x000000100f0f7211 */ /* 0x000fe200018f0eff */
[----:B------:R-:W-:Y:S01]  /*0c30*/  IMAD.MOV.U32 R16, RZ, RZ, -0x800000 ;  /* 0xff800000ff107424 */ /* 0x000fe200078e00ff */
[----:B------:R-:W-:Y:S01]  /*0c40*/  LOP3.LUT R5, R3, 0x6, RZ, 0xc0, !PT ;  /* 0x0000000603057812 */ /* 0x000fe200078ec0ff */
[----:B------:R-:W-:Y:S01]  /*0c50*/  IMAD.MOV.U32 R3, RZ, RZ, -0x800000 ;  /* 0xff800000ff037424 */ /* 0x000fe200078e00ff */
[----:B------:R-:W-:Y:S02]  /*0c60*/  CS2R R54, SRZ ;  /* 0x0000000000367805 */ /* 0x000fe4000001ff00 */
[----:B------:R-:W-:Y:S01]  /*0c70*/  LOP3.LUT R4, R6, 0x8, RZ, 0xfc, !PT ;  /* 0x0000000806047812 */ /* 0x000fe200078efcff */
[----:B------:R-:W-:Y:S01]  /*0c80*/  UMOV UR10, 0xfffffffe ;  /* 0xfffffffe000a7882 */ /* 0x000fe20000000000 */
[----:B------:R-:W-:Y:S01]  /*0c90*/  UMOV UR11, 0x7fffffdf ;  /* 0x7fffffdf000b7882 */ /* 0x000fe20000000000 */
[----:B------:R-:W-:Y:S01]  /*0ca0*/  UMOV UR9, URZ ;  /* 0x0000003f00097c82 */ /* 0x000fe20008000000 */
[----:B------:R-:W-:Y:S01]  /*0cb0*/  UMOV UR6, URZ ;  /* 0x0000003f00067c82 */ /* 0x000fe20008000000 */
[----:B------:R-:W-:Y:S01]  /*0cc0*/  UMOV UR7, URZ ;  /* 0x0000003f00077c82 */ /* 0x000fe20008000000 */
[----:B------:R-:W-:Y:S01]  /*0cd0*/  UMOV UR4, URZ ;  /* 0x0000003f00047c82 */ /* 0x000fe20008000000 */
[----:B------:R-:W-:Y:S01]  /*0ce0*/  UIADD3.64 UR10, UR8, -UR10, URZ ;  /* 0x8000000a080a7297 */ /* 0x000fe2000fffe03f */
[----:B------:R-:W-:Y:S01]  /*0cf0*/  UMOV UR5, URZ ;  /* 0x0000003f00057c82 */ /* 0x000fe20008000000 */
[----:B------:R-:W-:Y:S01]  /*0d00*/  ULDC UR14, c[0x0][0x238] ;  /* 0x00008e00000e7ab9 */ /* 0x000fe20000000800 */
[----:B------:R-:W-:Y:S01]  /*0d10*/  UMOV UR26, UR8 ;  /* 0x00000008001a7c82 */ /* 0x000fe20008000000 */
[----:B------:R-:W-:-:S08]  /*0d20*/  UMOV UR27, 0x80000020 ;  /* 0x80000020001b7882 */ /* 0x000fd00000000000 */
.L_x_1:
[----:B------:R-:W-:Y:S02]  /*0d30*/  IMAD.U32 R19, RZ, RZ, UR4 ;  /* 0x00000004ff137e24 */ /* 0x000fe4000f8e00ff */
[----:B------:R-:W-:Y:S02]  /*0d40*/  IMAD.U32 R23, RZ, RZ, UR4 ;  /* 0x00000004ff177e24 */ /* 0x000fe4000f8e00ff */
[----:B------:R-:W-:-:S04]  /*0d50*/  IMAD.WIDE R18, R19, 0x2, R8 ;  /* 0x0000000213127825 */ /* 0x000fc800078e0208 */
[----:B------:R-:W-:Y:S02]  /*0d60*/  IMAD.WIDE R22, R23, 0x2, R10 ;  /* 0x0000000217167825 */ /* 0x000fe400078e020a */
[----:B------:R0:W2:Y:S04]  /*0d70*/  LDG.E.U16 R18, desc[UR20][R18.64] ;  /* 0x0000001412127981 */ /* 0x0000a8000c1e1500 */
[----:B------:R1:W3:Y:S01]  /*0d80*/  LDG.E.U16 R22, desc[UR20][R22.64] ;  /* 0x0000001416167981 */ /* 0x0002e2000c1e1500 */
[----:B------:R-:W-:Y:S01]  /*0d90*/  USHF.L.U32 UR8, UR23, 0x6, URZ ;  /* 0x0000000617087899 */ /* 0x000fe2000800063f */
[----:B------:R-:W-:Y:S01]  /*0da0*/  UMOV UR25, 0x40000040 ;  /* 0x4000004000197882 */ /* 0x000fe20000000000 */
[----:B------:R-:W-:Y:S02]  /*0db0*/  BAR.SYNC.DEFER_BLOCKING 0x0 ;  /* 0x0000000000007b1d */ /* 0x000fe40000010000 */
[----:B------:R-:W-:Y:S01]  /*0dc0*/  ULOP3.LUT UR8, UR8, 0x300, URZ, 0xc0, !UPT ;  /* 0x0000030008087892 */ /* 0x000fe2000f8ec03f */
[----:B0-----:R-:W-:-:S03]  /*0dd0*/  IMAD.U32 R19, RZ, RZ, UR5 ;  /* 0x00000005ff137e24 */ /* 0x001fc6000f8e00ff */
[----:B------:R-:W-:Y:S01]  /*0de0*/  ULEA.HI UR8, UR13, UR8, URZ, 0x1c ;  /* 0x000000080d087291 */ /* 0x000fe2000f8fe03f */
[----:B-1----:R-:W-:Y:S01]  /*0df0*/  IMAD.U32 R23, RZ, RZ, UR5 ;  /* 0x00000005ff177e24 */ /* 0x002fe2000f8e00ff */
[----:B------:R-:W-:Y:S01]  /*0e00*/  UMOV UR18, 0x80 ;  /* 0x0000008000127882 */ /* 0x000fe20000000000 */
[----:B------:R-:W-:Y:S01]  /*0e10*/  UMOV UR19, 0x40000040 ;  /* 0x4000004000137882 */ /* 0x000fe20000000000 */
[----:B------:R-:W-:Y:S01]  /*0e20*/  ULOP3.LUT UR8, UR8, 0x3fff, URZ, 0xc0, !UPT ;  /* 0x00003fff08087892 */ /* 0x000fe2000f8ec03f */
[----:B------:R-:W-:-:S06]  /*0e30*/  UMOV UR9, URZ ;  /* 0x0000003f00097c82 */ /* 0x000fcc0008000000 */
[----:B------:R-:W-:Y:S01]  /*0e40*/  UMOV UR24, UR8 ;  /* 0x0000000800187c82 */ /* 0x000fe20008000000 */
[----:B------:R-:W-:Y:S01]  /*0e50*/  UIADD3.64 UR8, UR8, UR18, URZ ;  /* 0x0000001208087297 */ /* 0x000fe2000fffe03f */
[----:B------:R-:W-:-:S04]  /*0e60*/  IADD3 R57, P0, R5, UR6, RZ ;  /* 0x0000000605397c10 */ /* 0x000fc8000ff1e0ff */
[----:B------:R-:W-:-:S04]  /*0e70*/  IADD3 R21, P3, R57, 0x9, RZ ;  /* 0x0000000939157810 */ /* 0x000fc80007f7e0ff */
[C---:B------:R-:W-:Y:S02]  /*0e80*/  ISETP.GT.U32.AND P2, PT, R21.reuse, R6, PT ;  /* 0x000000061500720c */ /* 0x040fe40003f44070 */
[----:B------:R-:W-:Y:S01]  /*0e90*/  ISETP.GT.U32.AND P6, PT, R21, R4, PT ;  /* 0x000000041500720c */ /* 0x000fe20003fc4070 */
[----:B------:R-:W-:-:S04]  /*0ea0*/  IMAD.X R21, RZ, RZ, UR7, P0 ;  /* 0x00000007ff157e24 */ /* 0x000fc800080e06ff */
[----:B------:R-:W-:Y:S01]  /*0eb0*/  IMAD.X R56, RZ, RZ, R21, P3 ;  /* 0x000000ffff387224 */ /* 0x000fe200018e0615 */
[----:B------:R-:W-:-:S04]  /*0ec0*/  IADD3 R59, P4, R57, 0x10, RZ ;  /* 0x00000010393b7810 */ /* 0x000fc80007f9e0ff */
[C---:B------:R-:W-:Y:S01]  /*0ed0*/  ISETP.GT.U32.AND.EX P6, PT, R56.reuse, RZ, PT, P6 ;  /* 0x000000ff3800720c */ /* 0x040fe20003fc4160 */
[----:B------:R-:W-:Y:S01]  /*0ee0*/  IMAD.X R58, RZ, RZ, R21, P4 ;  /* 0x000000ffff3a7224 */ /* 0x000fe200020e0615 */
[C---:B------:R-:W-:Y:S02]  /*0ef0*/  ISETP.GT.U32.AND P5, PT, R59.reuse, R4, PT ;  /* 0x000000043b00720c */ /* 0x040fe40003fa4070 */
[----:B------:R-:W-:Y:S02]  /*0f00*/  ISETP.GT.U32.AND.EX P2, PT, R56, RZ, PT, P2 ;  /* 0x000000ff3800720c */ /* 0x000fe40003f44120 */
[----:B------:R-:W-:Y:S02]  /*0f10*/  ISETP.GT.U32.AND.EX P5, PT, R58, RZ, PT, P5 ;  /* 0x000000ff3a00720c */ /* 0x000fe40003fa4150 */
[----:B------:R-:W-:-:S04]  /*0f20*/  ISETP.GT.U32.AND P1, PT, R59, R6, PT ;  /* 0x000000063b00720c */ /* 0x000fc80003f24070 */
[----:B------:R-:W-:Y:S01]  /*0f30*/  ISETP.GT.U32.AND.EX P1, PT, R58, RZ, PT, P1 ;  /* 0x000000ff3a00720c */ /* 0x000fe20003f24110 */
[----:B--2---:R0:W-:Y:S04]  /*0f40*/  STS.U16 [R7+UR13+0x4000], R18 ;  /* 0x0040001207007988 */ /* 0x0041e8000800040d */
[----:B---3--:R1:W-:Y:S01]  /*0f50*/  STS.U16 [R7+UR13+0x4400], R22 ;  /* 0x0044001607007988 */ /* 0x0083e2000800040d */
[----:B------:R2:W-:Y:S06]  /*0f60*/  MEMBAR.ALL.CTA ;  /* 0x0000000000007992 */ /* 0x0005ec0000008000 */
[----:B--2---:R-:W2:Y:S01]  /*0f70*/  FENCE.VIEW.ASYNC.S ;  /* 0x00000000000073c6 */ /* 0x004ea20000000000 */
[----:B0-----:R-:W-:-:S04]  /*0f80*/  IMAD.WIDE R18, R19, 0x2, R14 ;  /* 0x0000000213127825 */ /* 0x001fc800078e020e */
[----:B-1----:R-:W-:Y:S01]  /*0f90*/  IMAD.WIDE R22, R23, 0x2, R12 ;  /* 0x0000000217167825 */ /* 0x002fe200078e020c */
[----:B--2---:R-:W-:Y:S06]  /*0fa0*/  BAR.SYNC.DEFER_BLOCKING 0x0 ;  /* 0x0000000000007b1d */ /* 0x004fec0000010000 */
[----:B------:R0:W2:Y:S01]  /*0fb0*/  LDG.E.U16 R22, desc[UR20][R22.64] ;  /* 0x0000001416167981 */ /* 0x0000a2000c1e1500 */
[----:B------:R-:W-:-:S03]  /*0fc0*/  WARPGROUP.ARRIVE ;  /* 0x00000000000079c5 */ /* 0x000fc60000000000 */
[----:B------:R1:W3:Y:S03]  /*0fd0*/  LDG.E.U16 R18, desc[UR20][R18.64] ;  /* 0x0000001412127981 */ /* 0x0002e6000c1e1500 */
[----:B------:R-:W-:Y:S04]  /*0fe0*/  HGMMA.64x32x16.F32.BF16 R24, gdesc[UR24].tnspA, RZ, !UPT ;  /* 0x20600000181879f0 */ /* 0x000fe8000c7018ff */
[----:B------:R-:W-:Y:S01]  /*0ff0*/  HGMMA.64x32x16.F32.BF16 R24, gdesc[UR8].tnspA, R24, gsb0 ;  /* 0x20600000081879f0 */ /* 0x000fe20008001818 */
[----:B0-----:R-:W-:-:S04]  /*1000*/  IADD3 R23, P3, R57, 0x11, RZ ;  /* 0x0000001139177810 */ /* 0x001fc80007f7e0ff */
[----:B------:R-:W-:Y:S01]  /*1010*/  ISETP.GT.U32.AND P0, PT, R23, R6, PT ;  /* 0x000000061700720c */ /* 0x000fe20003f04070 */
[----:B------:R-:W-:Y:S02]  /*1020*/  WARPGROUP.DEPBAR.LE gsb0, 0x0 ;  /* 0x00008000000079c5 */ /* 0x000fe40000010000 */
[----:B-1----:R-:W-:Y:S01]  /*1030*/  FMUL R19, R31, UR14 ;  /* 0x0000000e1f137c20 */ /* 0x002fe20008400000 */
[----:B------:R-:W-:Y:S04]  /*1040*/  BAR.SYNC.DEFER_BLOCKING 0x0 ;  /* 0x0000000000007b1d */ /* 0x000fe80000010000 */
[----:B------:R-:W-:Y:S02]  /*1050*/  FSEL R19, R19, -INF , !P6 ;  /* 0xff80000013137808 */ /* 0x000fe40007000000 */
[----:B------:R-:W-:-:S02]  /*1060*/  ISETP.GT.U32.AND P6, PT, R23, R4, PT ;  /* 0x000000041700720c */ /* 0x000fc40003fc4070 */
[----:B------:R-:W-:Y:S01]  /*1070*/  IADD3 R23, P4, R57, 0x18, RZ ;  /* 0x0000001839177810 */ /* 0x000fe20007f9e0ff */
[----:B------:R-:W-:-:S03]  /*1080*/  IMAD.X R31, RZ, RZ, R21, P3 ;  /* 0x000000ffff1f7224 */ /* 0x000fc600018e0615 */
[C---:B------:R-:W-:Y:S01]  /*1090*/  ISETP.GT.U32.AND P3, PT, R23.reuse, R6, PT ;  /* 0x000000061700720c */ /* 0x040fe20003f64070 */
[----:B------:R-:W-:Y:S01]  /*10a0*/  IMAD.X R56, RZ, RZ, R21, P4 ;  /* 0x000000ffff387224 */ /* 0x000fe200020e0615 */
[-C--:B------:R-:W-:Y:S01]  /*10b0*/  ISETP.GT.U32.AND P4, PT, R23, R4.reuse, PT ;  /* 0x000000041700720c */ /* 0x080fe20003f84070 */
[----:B------:R-:W-:Y:S01]  /*10c0*/  FMUL R23, R34, UR14 ;  /* 0x0000000e22177c20 */ /* 0x000fe20008400000 */
[C---:B------:R-:W-:Y:S02]  /*10d0*/  ISETP.GT.U32.AND.EX P0, PT, R31.reuse, RZ, PT, P0 ;  /* 0x000000ff1f00720c */ /* 0x040fe40003f04100 */
[----:B------:R-:W-:Y:S01]  /*10e0*/  ISETP.GT.U32.AND.EX P6, PT, R31, RZ, PT, P6 ;  /* 0x000000ff1f00720c */ /* 0x000fe20003fc4160 */
[----:B------:R-:W-:Y:S01]  /*10f0*/  FMUL R31, R35, UR14 ;  /* 0x0000000e231f7c20 */ /* 0x000fe20008400000 */
[----:B------:R-:W-:Y:S02]  /*1100*/  FSEL R23, R23, -INF , !P5 ;  /* 0xff80000017177808 */ /* 0x000fe40006800000 */
[----:B------:R-:W-:Y:S01]  /*1110*/  ISETP.GT.U32.AND P5, PT, R57, R4, PT ;  /* 0x000000043900720c */ /* 0x000fe20003fa4070 */
[----:B------:R-:W-:Y:S01]  /*1120*/  FMUL R34, R38, UR14 ;  /* 0x0000000e26227c20 */ /* 0x000fe20008400000 */
[----:B------:R-:W-:Y:S01]  /*1130*/  FSEL R31, R31, -INF , !P6 ;  /* 0xff8000001f1f7808 */ /* 0x000fe20007000000 */
[----:B------:R-:W-:Y:S01]  /*1140*/  FMUL R26, R26, UR14 ;  /* 0x0000000e1a1a7c20 */ /* 0x000fe20008400000 */
[----:B------:R-:W-:-:S02]  /*1150*/  IADD3 R35, P6, R57, 0x8, RZ ;  /* 0x0000000839237810 */ /* 0x000fc40007fde0ff */
[----:B------:R-:W-:Y:S02]  /*1160*/  ISETP.GT.U32.AND.EX P4, PT, R56, RZ, PT, P4 ;  /* 0x000000ff3800720c */ /* 0x000fe40003f84140 */
[----:B------:R-:W-:Y:S02]  /*1170*/  ISETP.GT.U32.AND.EX P5, PT, R21, RZ, PT, P5 ;  /* 0x000000ff1500720c */ /* 0x000fe40003fa4150 */
[----:B------:R-:W-:Y:S02]  /*1180*/  IADD3.X R58, RZ, R21, RZ, P6, !PT ;  /* 0x00000015ff3a7210 */ /* 0x000fe400037fe4ff */
[----:B------:R-:W-:Y:S02]  /*1190*/  FSEL R34, R34, -INF , !P4 ;  /* 0xff80000022227808 */ /* 0x000fe40006000000 */
[----:B------:R-:W-:Y:S02]  /*11a0*/  ISETP.GE.U32.AND P6, PT, R57, R4, PT ;  /* 0x000000043900720c */ /* 0x000fe40003fc6070 */
[----:B------:R-:W-:-:S02]  /*11b0*/  ISETP.GT.U32.AND P4, PT, R35, R6, PT ;  /* 0x000000062300720c */ /* 0x000fc40003f84070 */
[----:B------:R-:W-:Y:S01]  /*11c0*/  FSEL R26, R26, -INF , !P5 ;  /* 0xff8000001a1a7808 */ /* 0x000fe20006800000 */
[----:B------:R-:W-:Y:S01]  /*11d0*/  FMUL R27, R27, UR14 ;  /* 0x0000000e1b1b7c20 */ /* 0x000fe20008400000 */
[----:B------:R-:W-:Y:S02]  /*11e0*/  IADD3 R35, P5, R57, 0x19, RZ ;  /* 0x0000001939237810 */ /* 0x000fe40007fbe0ff */
[----:B------:R-:W-:-:S03]  /*11f0*/  ISETP.GE.U32.AND.EX P6, PT, R21, RZ, PT, P6 ;  /* 0x000000ff1500720c */ /* 0x000fc60003fc6160 */
[----:B------:R-:W-:Y:S01]  /*1200*/  IMAD.X R59, RZ, RZ, R21, P5 ;  /* 0x000000ffff3b7224 */ /* 0x000fe200028e0615 */
[----:B------:R-:W-:Y:S02]  /*1210*/  ISETP.GT.U32.AND P5, PT, R35, R4, PT ;  /* 0x000000042300720c */ /* 0x000fe40003fa4070 */
[----:B------:R-:W-:Y:S02]  /*1220*/  FSEL R27, R27, -INF , !P6 ;  /* 0xff8000001b1b7808 */ /* 0x000fe40007000000 */
[----:B------:R-:W-:Y:S01]  /*1230*/  ISETP.GT.U32.AND P6, PT, R57, R6, PT ;  /* 0x000000063900720c */ /* 0x000fe20003fc4070 */
[----:B------:R-:W-:Y:S01]  /*1240*/  FMUL R39, R39, UR14 ;  /* 0x0000000e27277c20 */ /* 0x000fe20008400000 */
[----:B------:R-:W-:Y:S01]  /*1250*/  ISETP.GT.U32.AND.EX P5, PT, R59, RZ, PT, P5 ;  /* 0x000000ff3b00720c */ /* 0x000fe20003fa4150 */
[----:B------:R-:W-:Y:S01]  /*1260*/  FMUL R38, R30, UR14 ;  /* 0x0000000e1e267c20 */ /* 0x000fe20008400000 */
[----:B------:R-:W-:Y:S02]  /*1270*/  ISETP.GT.U32.AND.EX P6, PT, R21, RZ, PT, P6 ;  /* 0x000000ff1500720c */ /* 0x000fe40003fc4160 */
[----:B------:R-:W-:-:S02]  /*1280*/  FSEL R30, R39, -INF , !P5 ;  /* 0xff800000271e7808 */ /* 0x000fc40006800000 */
[----:B------:R-:W-:Y:S02]  /*1290*/  FSEL R38, R38, -INF , !P6 ;  /* 0xff80000026267808 */ /* 0x000fe40007000000 */
[----:B------:R-:W-:-:S04]  /*12a0*/  FMNMX R39, R26, R27, !PT ;  /* 0x0000001b1a277209 */ /* 0x000fc80007800000 */
[----:B------:R-:W-:-:S04]  /*12b0*/  FMNMX R60, R38, R39, !PT ;  /* 0x00000027263c7209 */ /* 0x000fc80007800000 */
[----:B------:R-:W-:-:S04]  /*12c0*/  FMNMX R60, R19, R60, !PT ;  /* 0x0000003c133c7209 */ /* 0x000fc80007800000 */
[----:B------:R-:W-:-:S04]  /*12d0*/  FMNMX R60, R23, R60, !PT ;  /* 0x0000003c173c7209 */ /* 0x000fc80007800000 */
[----:B------:R-:W-:-:S04]  /*12e0*/  FMNMX R39, R31, R60, !PT ;  /* 0x0000003c1f277209 */ /* 0x000fc80007800000 */
[----:B------:R-:W-:Y:S02]  /*12f0*/  FMNMX R39, R34, R39, !PT ;  /* 0x0000002722277209 */ /* 0x000fe40007800000 */
[----:B------:R-:W-:Y:S02]  /*1300*/  ISETP.GE.U32.AND P5, PT, R57, R6, PT ;  /* 0x000000063900720c */ /* 0x000fe40003fa6070 */
[----:B------:R-:W-:Y:S02]  /*1310*/  FMNMX R39, R30, R39, !PT ;  /* 0x000000271e277209 */ /* 0x000fe40007800000 */
[----:B------:R-:W-:Y:S01]  /*1320*/  ISETP.GE.U32.AND.EX P5, PT, R21, RZ, PT, P5 ;  /* 0x000000ff1500720c */ /* 0x000fe20003fa6150 */
[----:B------:R-:W-:Y:S01]  /*1330*/  FMUL R21, R24, UR14 ;  /* 0x0000000e18157c20 */ /* 0x000fe20008400000 */
[----:B------:R-:W-:Y:S01]  /*1340*/  FMUL R24, R25, UR14 ;  /* 0x0000000e19187c20 */ /* 0x000fe20008400000 */
[----:B------:R-:W0:Y:S01]  /*1350*/  SHFL.BFLY PT, R60, R39, 0x2, 0x1f ;  /* 0x0c401f00273c7f89 */ /* 0x000e2200000e0000 */
[----:B------:R-:W-:Y:S01]  /*1360*/  FMUL R25, R28, UR14 ;  /* 0x0000000e1c197c20 */ /* 0x000fe20008400000 */
[----:B------:R-:W-:-:S02]  /*1370*/  ISETP.GT.U32.AND.EX P4, PT, R58, RZ, PT, P4 ;  /* 0x000000ff3a00720c */ /* 0x000fc40003f84140 */
[----:B------:R-:W-:Y:S02]  /*1380*/  FSEL R21, R21, -INF , !P6 ;  /* 0xff80000015157808 */ /* 0x000fe40007000000 */
[----:B------:R-:W-:Y:S01]  /*1390*/  FSEL R24, R24, -INF , !P5 ;  /* 0xff80000018187808 */ /* 0x000fe20006800000 */
[----:B------:R-:W-:Y:S01]  /*13a0*/  FMUL R28, R29, UR14 ;  /* 0x0000000e1d1c7c20 */ /* 0x000fe20008400000 */
[----:B------:R-:W-:Y:S02]  /*13b0*/  ISETP.GT.U32.AND.EX P3, PT, R56, RZ, PT, P3 ;  /* 0x000000ff3800720c */ /* 0x000fe40003f64130 */
[----:B------:R-:W-:Y:S02]  /*13c0*/  FSEL R25, R25, -INF , !P4 ;  /* 0xff80000019197808 */ /* 0x000fe40006000000 */
[----:B------:R-:W-:Y:S01]  /*13d0*/  FMNMX R56, R21, R24, !PT ;  /* 0x0000001815387209 */ /* 0x000fe20007800000 */
[----:B------:R-:W-:Y:S01]  /*13e0*/  FMUL R29, R32, UR14 ;  /* 0x0000000e201d7c20 */ /* 0x000fe20008400000 */
[----:B------:R-:W-:-:S02]  /*13f0*/  FSEL R28, R28, -INF , !P2 ;  /* 0xff8000001c1c7808 */ /* 0x000fc40005000000 */
[----:B------:R-:W-:Y:S02]  /*1400*/  FMNMX R57, R25, R56, !PT ;  /* 0x0000003819397209 */ /* 0x000fe40007800000 */
[----:B------:R-:W-:Y:S01]  /*1410*/  ISETP.GT.U32.AND P6, PT, R35, R6, PT ;  /* 0x000000062300720c */ /* 0x000fe20003fc4070 */
[----:B------:R-:W-:Y:S01]  /*1420*/  FMUL R35, R33, UR14 ;  /* 0x0000000e21237c20 */ /* 0x000fe20008400000 */
[----:B------:R-:W-:Y:S02]  /*1430*/  FSEL R29, R29, -INF , !P1 ;  /* 0xff8000001d1d7808 */ /* 0x000fe40004800000 */
[----:B------:R-:W-:Y:S01]  /*1440*/  FMNMX R32, R28, R57, !PT ;  /* 0x000000391c207209 */ /* 0x000fe20007800000 */
[----:B------:R-:W-:Y:S01]  /*1450*/  FMUL R36, R36, UR14 ;  /* 0x0000000e24247c20 */ /* 0x000fe20008400000 */
[----:B------:R-:W-:Y:S02]  /*1460*/  FSEL R35, R35, -INF , !P0 ;  /* 0xff80000023237808 */ /* 0x000fe40004000000 */
[----:B------:R-:W-:-:S02]  /*1470*/  FMNMX R32, R29, R32, !PT ;  /* 0x000000201d207209 */ /* 0x000fc40007800000 */
[----:B0-----:R-:W-:Y:S01]  /*1480*/  FMNMX R60, R39, R60, !PT ;  /* 0x0000003c273c7209 */ /* 0x001fe20007800000 */
[----:B------:R-:W-:Y:S01]  /*1490*/  FMUL R39, R37, UR14 ;  /* 0x0000000e25277c20 */ /* 0x000fe20008400000 */
[----:B------:R-:W-:Y:S02]  /*14a0*/  ISETP.GT.U32.AND.EX P6, PT, R59, RZ, PT, P6 ;  /* 0x000000ff3b00720c */ /* 0x000fe40003fc4160 */
[----:B------:R-:W-:Y:S02]  /*14b0*/  FSEL R37, R36, -INF , !P3 ;  /* 0xff80000024257808 */ /* 0x000fe40005800000 */
[----:B------:R-:W-:Y:S02]  /*14c0*/  FMNMX R32, R35, R32, !PT ;  /* 0x0000002023207209 */ /* 0x000fe40007800000 */
[----:B------:R-:W-:Y:S02]  /*14d0*/  FSEL R39, R39, -INF , !P6 ;  /* 0xff80000027277808 */ /* 0x000fe40007000000 */
[----:B------:R-:W-:-:S04]  /*14e0*/  FMNMX R32, R37, R32, !PT ;  /* 0x0000002025207209 */ /* 0x000fc80007800000 */
[----:B------:R-:W-:-:S05]  /*14f0*/  FMNMX R57, R39, R32, !PT ;  /* 0x0000002027397209 */ /* 0x000fca0007800000 */
[----:B------:R-:W0:Y:S04]  /*1500*/  SHFL.BFLY PT, R56, R57, 0x2, 0x1f ;  /* 0x0c401f0039387f89 */ /* 0x000e2800000e0000 */
[----:B------:R-:W1:Y:S01]  /*1510*/  SHFL.BFLY PT, R33, R60, 0x1, 0x1f ;  /* 0x0c201f003c217f89 */ /* 0x000e6200000e0000 */
[----:B0-----:R-:W-:-:S05]  /*1520*/  FMNMX R56, R57, R56, !PT ;  /* 0x0000003839387209 */ /* 0x001fca0007800000 */
[----:B------:R-:W0:Y:S01]  /*1530*/  SHFL.BFLY PT, R57, R56, 0x1, 0x1f ;  /* 0x0c201f0038397f89 */ /* 0x000e2200000e0000 */
[----:B-1----:R-:W-:-:S04]  /*1540*/  FMNMX R33, R60, R33, !PT ;  /* 0x000000213c217209 */ /* 0x002fc80007800000 */
[----:B------:R-:W-:-:S05]  /*1550*/  FMNMX R33, R33, R16, !PT ;  /* 0x0000001021217209 */ /* 0x000fca0007800000 */
[----:B------:R-:W-:-:S04]  /*1560*/  FADD R34, R34, -R33 ;  /* 0x8000002122227221 */ /* 0x000fc80000000000 */
[----:B------:R-:W-:Y:S01]  /*1570*/  FMUL R58, R34, 1.4426950216293334961 ;  /* 0x3fb8aa3b223a7820 */ /* 0x000fe20000400000 */
[----:B--2---:R-:W-:Y:S04]  /*1580*/  STS.U16 [R7+UR13+0x4000], R22 ;  /* 0x0040001607007988 */ /* 0x004fe8000800040d */
[----:B---3--:R-:W-:Y:S01]  /*1590*/  STS.U16 [R7+UR13+0x4400], R18 ;  /* 0x0044001207007988 */ /* 0x008fe2000800040d */
[----:B------:R1:W-:Y:S06]  /*15a0*/  MEMBAR.ALL.CTA ;  /* 0x0000000000007992 */ /* 0x0003ec0000008000 */
[----:B-1----:R-:W1:Y:S01]  /*15b0*/  FENCE.VIEW.ASYNC.S ;  /* 0x00000000000073c6 */ /* 0x002e620000000000 */
[----:B0-----:R-:W-:-:S04]  /*15c0*/  FMNMX R34, R56, R57, !PT ;  /* 0x0000003938227209 */ /* 0x001fc80007800000 */
[----:B------:R-:W-:Y:S01]  /*15d0*/  FMNMX R34, R34, R3, !PT ;  /* 0x0000000322227209 */ /* 0x000fe20007800000 */
[--C-:B------:R-:W-:Y:S01]  /*15e0*/  FADD R30, R30, -R33.reuse ;  /* 0x800000211e1e7221 */ /* 0x100fe20000000000 */
[----:B------:R-:W-:-:S03]  /*15f0*/  FADD R31, R31, -R33 ;  /* 0x800000211f1f7221 */ /* 0x000fc60000000000 */
[--C-:B------:R-:W-:Y:S01]  /*1600*/  FADD R21, R21, -R34.reuse ;  /* 0x8000002215157221 */ /* 0x100fe20000000000 */
[----:B------:R-:W-:Y:S01]  /*1610*/  FMUL R57, R30, 1.4426950216293334961 ;  /* 0x3fb8aa3b1e397820 */ /* 0x000fe20000400000 */
[--C-:B------:R-:W-:Y:S02]  /*1620*/  FADD R37, R37, -R34.reuse ;  /* 0x8000002225257221 */ /* 0x100fe40000000000 */
[----:B------:R-:W-:Y:S01]  /*1630*/  FMUL R30, R21, 1.4426950216293334961 ;  /* 0x3fb8aa3b151e7820 */ /* 0x000fe20000400000 */
[----:B------:R-:W-:Y:S01]  /*1640*/  FMUL R31, R31, 1.4426950216293334961 ;  /* 0x3fb8aa3b1f1f7820 */ /* 0x000fe20000400000 */
[--C-:B------:R-:W-:Y:S01]  /*1650*/  FADD R21, R24, -R34.reuse ;  /* 0x8000002218157221 */ /* 0x100fe20000000000 */
[----:B------:R-:W-:Y:S01]  /*1660*/  FADD R25, R25, -R34 ;  /* 0x8000002219197221 */ /* 0x000fe20000000000 */
[----:B------:R0:W-:Y:S01]  /*1670*/  MUFU.EX2 R24, R30 ;  /* 0x0000001e00187308 */ /* 0x0001e20000000800 */
[----:B------:R-:W-:Y:S01]  /*1680*/  FADD R16, -R33, R16 ;  /* 0x0000001021107221 */ /* 0x000fe20000000100 */
[--C-:B------:R-:W-:Y:S01]  /*1690*/  FADD R26, R26, -R33.reuse ;  /* 0x800000211a1a7221 */ /* 0x100fe20000000000 */
[--C-:B------:R-:W-:Y:S01]  /*16a0*/  FADD R27, R27, -R33.reuse ;  /* 0x800000211b1b7221 */ /* 0x100fe20000000000 */
[--C-:B------:R-:W-:Y:S01]  /*16b0*/  FADD R38, R38, -R33.reuse ;  /* 0x8000002126267221 */ /* 0x100fe20000000000 */
[--C-:B------:R-:W-:Y:S01]  /*16c0*/  FADD R32, R19, -R33.reuse ;  /* 0x8000002113207221 */ /* 0x100fe20000000000 */
[----:B------:R-:W-:Y:S01]  /*16d0*/  FADD R23, R23, -R33 ;  /* 0x8000002117177221 */ /* 0x000fe20000000000 */
[----:B0-----:R-:W-:Y:S01]  /*16e0*/  FMUL R30, R37, 1.4426950216293334961 ;  /* 0x3fb8aa3b251e7820 */ /* 0x001fe20000400000 */
[----:B------:R-:W-:Y:S01]  /*16f0*/  FADD R37, -R34, R3 ;  /* 0x0000000322257221 */ /* 0x000fe20000000100 */
[----:B------:R0:W-:Y:S01]  /*1700*/  MUFU.EX2 R36, R31 ;  /* 0x0000001f00247308 */ /* 0x0001e20000000800 */
[--C-:B------:R-:W-:Y:S01]  /*1710*/  FADD R39, R39, -R34.reuse ;  /* 0x8000002227277221 */ /* 0x100fe20000000000 */
[----:B------:R-:W-:Y:S01]  /*1720*/  FMUL R16, R16, 1.4426950216293334961 ;  /* 0x3fb8aa3b10107820 */ /* 0x000fe20000400000 */
[--C-:B------:R-:W-:Y:S01]  /*1730*/  FADD R28, R28, -R34.reuse ;  /* 0x800000221c1c7221 */ /* 0x100fe20000000000 */
[--C-:B------:R-:W-:Y:S01]  /*1740*/  FADD R29, R29, -R34.reuse ;  /* 0x800000221d1d7221 */ /* 0x100fe20000000000 */
[----:B------:R-:W-:Y:S01]  /*1750*/  FMUL R37, R37, 1.4426950216293334961 ;  /* 0x3fb8aa3b25257820 */ /* 0x000fe20000400000 */
[----:B------:R-:W-:Y:S01]  /*1760*/  FMUL R26, R26, 1.4426950216293334961 ;  /* 0x3fb8aa3b1a1a7820 */ /* 0x000fe20000400000 */
[----:B0-----:R-:W-:Y:S01]  /*1770*/  FMUL R31, R21, 1.4426950216293334961 ;  /* 0x3fb8aa3b151f7820 */ /* 0x001fe20000400000 */
[----:B------:R-:W-:Y:S01]  /*1780*/  FMUL R21, R25, 1.4426950216293334961 ;  /* 0x3fb8aa3b19157820 */ /* 0x000fe20000400000 */
[----:B------:R-:W-:Y:S01]  /*1790*/  FADD R25, R35, -R34 ;  /* 0x8000002223197221 */ /* 0x000fe20000000000 */
[----:B------:R-:W-:Y:S01]  /*17a0*/  FMUL R27, R27, 1.4426950216293334961 ;  /* 0x3fb8aa3b1b1b7820 */ /* 0x000fe20000400000 */
[----:B------:R-:W-:Y:S01]  /*17b0*/  FMUL R38, R38, 1.4426950216293334961 ;  /* 0x3fb8aa3b26267820 */ /* 0x000fe20000400000 */
[----:B------:R-:W-:Y:S01]  /*17c0*/  FMUL R32, R32, 1.4426950216293334961 ;  /* 0x3fb8aa3b20207820 */ /* 0x000fe20000400000 */
[----:B------:R-:W-:Y:S01]  /*17d0*/  FMUL R23, R23, 1.4426950216293334961 ;  /* 0x3fb8aa3b17177820 */ /* 0x000fe20000400000 */
[----:B------:R-:W-:Y:S01]  /*17e0*/  FMUL R59, R39, 1.4426950216293334961 ;  /* 0x3fb8aa3b273b7820 */ /* 0x000fe20000400000 */
[----:B------:R-:W-:Y:S01]  /*17f0*/  FMUL R28, R28, 1.4426950216293334961 ;  /* 0x3fb8aa3b1c1c7820 */ /* 0x000fe20000400000 */
[----:B------:R-:W-:Y:S01]  /*1800*/  FMUL R29, R29, 1.4426950216293334961 ;  /* 0x3fb8aa3b1d1d7820 */ /* 0x000fe20000400000 */
[----:B------:R-:W-:Y:S01]  /*1810*/  FMUL R25, R25, 1.4426950216293334961 ;  /* 0x3fb8aa3b19197820 */ /* 0x000fe20000400000 */
[----:B------:R-:W-:Y:S08]  /*1820*/  MUFU.EX2 R19, R38 ;  /* 0x0000002600137308 */ /* 0x000ff00000000800 */
[----:B------:R-:W-:Y:S08]  /*1830*/  MUFU.EX2 R16, R16 ;  /* 0x0000001000107308 */ /* 0x000ff00000000800 */
[----:B------:R-:W0:Y:S08]  /*1840*/  MUFU.EX2 R31, R31 ;  /* 0x0000001f001f7308 */ /* 0x000e300000000800 */
[----:B------:R-:W2:Y:S08]  /*1850*/  MUFU.EX2 R37, R37 ;  /* 0x0000002500257308 */ /* 0x000eb00000000800 */
[----:B------:R-:W-:Y:S08]  /*1860*/  MUFU.EX2 R26, R26 ;  /* 0x0000001a001a7308 */ /* 0x000ff00000000800 */
[----:B------:R-:W3:Y:S08]  /*1870*/  MUFU.EX2 R27, R27 ;  /* 0x0000001b001b7308 */ /* 0x000ef00000000800 */
[----:B------:R-:W-:Y:S08]  /*1880*/  MUFU.EX2 R38, R58 ;  /* 0x0000003a00267308 */ /* 0x000ff00000000800 */
[----:B------:R-:W4:Y:S08]  /*1890*/  MUFU.EX2 R32, R32 ;  /* 0x0000002000207308 */ /* 0x000f300000000800 */
[----:B------:R-:W-:Y:S08]  /*18a0*/  MUFU.EX2 R23, R23 ;  /* 0x0000001700177308 */ /* 0x000ff00000000800 */
[----:B------:R-:W-:Y:S08]  /*18b0*/  MUFU.EX2 R57, R57 ;  /* 0x0000003900397308 */ /* 0x000ff00000000800 */
[----:B------:R-:W-:Y:S08]  /*18c0*/  MUFU.EX2 R21, R21 ;  /* 0x0000001500157308 */ /* 0x000ff00000000800 */
[----:B------:R-:W5:Y:S08]  /*18d0*/  MUFU.EX2 R56, R28 ;  /* 0x0000001c00387308 */ /* 0x000f700000000800 */
[----:B------:R-:W-:Y:S08]  /*18e0*/  MUFU.EX2 R35, R29 ;  /* 0x0000001d00237308 */ /* 0x000ff00000000800 */
[----:B------:R1:W5:Y:S08]  /*18f0*/  MUFU.EX2 R58, R25 ;  /* 0x00000019003a7308 */ /* 0x0003700000000800 */
[----:B------:R-:W-:Y:S08]  /*1900*/  MUFU.EX2 R3, R30 ;  /* 0x0000001e00037308 */ /* 0x000ff00000000800 */
[----:B------:R-:W5:Y:S01]  /*1910*/  MUFU.EX2 R59, R59 ;  /* 0x0000003b003b7308 */ /* 0x000f620000000800 */
[----:B0-----:R-:W-:Y:S01]  /*1920*/  FADD R39, R24, R31 ;  /* 0x0000001f18277221 */ /* 0x001fe20000000000 */
[-C--:B------:R-:W-:Y:S01]  /*1930*/  FMUL R42, R42, R16.reuse ;  /* 0x000000102a2a7220 */ /* 0x080fe20000400000 */
[-C--:B------:R-:W-:Y:S01]  /*1940*/  FMUL R43, R43, R16.reuse ;  /* 0x000000102b2b7220 */ /* 0x080fe20000400000 */
[-C--:B------:R-:W-:Y:S01]  /*1950*/  FMUL R46, R46, R16.reuse ;  /* 0x000000102e2e7220 */ /* 0x080fe20000400000 */
[-C--:B------:R-:W-:Y:S01]  /*1960*/  FMUL R47, R47, R16.reuse ;  /* 0x000000102f2f7220 */ /* 0x080fe20000400000 */
[-C--:B------:R-:W-:Y:S01]  /*1970*/  FMUL R50, R50, R16.reuse ;  /* 0x0000001032327220 */ /* 0x080fe20000400000 */
[-C--:B------:R-:W-:Y:S01]  /*1980*/  FMUL R51, R51, R16.reuse ;  /* 0x0000001033337220 */ /* 0x080fe20000400000 */
[-C--:B------:R-:W-:Y:S01]  /*1990*/  FMUL R54, R54, R16.reuse ;  /* 0x0000001036367220 */ /* 0x080fe20000400000 */
[----:B------:R-:W-:Y:S01]  /*19a0*/  FMUL R55, R55, R16 ;  /* 0x0000001037377220 */ /* 0x000fe20000400000 */
[-C--:B--2---:R-:W-:Y:S01]  /*19b0*/  FMUL R40, R40, R37.reuse ;  /* 0x0000002528287220 */ /* 0x084fe20000400000 */
[-C--:B------:R-:W-:Y:S01]  /*19c0*/  FMUL R41, R41, R37.reuse ;  /* 0x0000002529297220 */ /* 0x080fe20000400000 */
[-C--:B------:R-:W-:Y:S01]  /*19d0*/  FMUL R44, R44, R37.reuse ;  /* 0x000000252c2c7220 */ /* 0x080fe20000400000 */
[-C--:B------:R-:W-:Y:S01]  /*19e0*/  FMUL R45, R45, R37.reuse ;  /* 0x000000252d2d7220 */ /* 0x080fe20000400000 */
[-C--:B------:R-:W-:Y:S01]  /*19f0*/  FMUL R48, R48, R37.reuse ;  /* 0x0000002530307220 */ /* 0x080fe20000400000 */
[-C--:B------:R-:W-:Y:S01]  /*1a00*/  FMUL R49, R49, R37.reuse ;  /* 0x0000002531317220 */ /* 0x080fe20000400000 */
[-C--:B------:R-:W-:Y:S01]  /*1a10*/  FMUL R52, R52, R37.reuse ;  /* 0x0000002534347220 */ /* 0x080fe20000400000 */
[----:B------:R-:W-:Y:S01]  /*1a20*/  FMUL R53, R53, R37 ;  /* 0x0000002535357220 */ /* 0x000fe20000400000 */
[----:B---3--:R-:W-:Y:S01]  /*1a30*/  FADD R60, R26, R27 ;  /* 0x0000001b1a3c7221 */ /* 0x008fe20000000000 */
[----:B-1----:R-:W-:-:S02]  /*1a40*/  F2FP.BF16.F32.PACK_AB R25, R27, R26 ;  /* 0x0000001a1b19723e */ /* 0x002fc400000010ff */
[----:B------:R-:W-:Y:S02]  /*1a50*/  F2FP.BF16.F32.PACK_AB R24, R31, R24 ;  /* 0x000000181f18723e */ /* 0x000fe400000010ff */
[----:B----4-:R-:W-:Y:S02]  /*1a60*/  F2FP.BF16.F32.PACK_AB R27, R32, R19 ;  /* 0x00000013201b723e */ /* 0x010fe400000010ff */
[----:B-----5:R-:W-:Y:S02]  /*1a70*/  F2FP.BF16.F32.PACK_AB R26, R56, R21 ;  /* 0x00000015381a723e */ /* 0x020fe400000010ff */
[----:B------:R-:W-:Y:S02]  /*1a80*/  F2FP.BF16.F32.PACK_AB R28, R58, R35 ;  /* 0x000000233a1c723e */ /* 0x000fe400000010ff */
[----:B------:R-:W-:Y:S02]  /*1a90*/  F2FP.BF16.F32.PACK_AB R29, R36, R23 ;  /* 0x00000017241d723e */ /* 0x000fe400000010ff */
[----:B------:R-:W-:-:S02]  /*1aa0*/  F2FP.BF16.F32.PACK_AB R30, R59, R3 ;  /* 0x000000033b1e723e */ /* 0x000fc400000010ff */
[----:B------:R-:W-:Y:S01]  /*1ab0*/  F2FP.BF16.F32.PACK_AB R31, R57, R38 ;  /* 0x00000026391f723e */ /* 0x000fe200000010ff */
[----:B------:R-:W-:Y:S06]  /*1ac0*/  BAR.SYNC.DEFER_BLOCKING 0x0 ;  /* 0x0000000000007b1d */ /* 0x000fec0000010000 */
[----:B------:R-:W-:-:S06]  /*1ad0*/  WARPGROUP.ARRIVE ;  /* 0x00000000000079c5 */ /* 0x000fcc0000000000 */
[----:B------:R-:W-:Y:S01]  /*1ae0*/  HGMMA.64x32x16.F32.BF16 R40, R24, gdesc[UR24], R40 ;  /* 0x0060001818287df0 */ /* 0x000fe20008701828 */
[----:B------:R-:W-:Y:S01]  /*1af0*/  FADD R19, R19, R60 ;  /* 0x0000003c13137221 */ /* 0x000fe20000000000 */
[----:B------:R-:W-:-:S03]  /*1b00*/  FADD R39, R21, R39 ;  /* 0x0000002715277221 */ /* 0x000fc60000000000 */
        /* <DEDUP_REMOVED lines=9> */
[----:B------:R-:W-:-:S04]  /*1ba0*/  FADD R58, R59, R58 ;  /* 0x0000003a3b3a7221 */ /* 0x000fc80000000000 */
[----:B------:R-:W0:Y:S04]  /*1bb0*/  SHFL.BFLY PT, R19, R38, 0x2, 0x1f ;  /* 0x0c401f0026137f89 */ /* 0x000e2800000e0000 */
[----:B------:R-:W1:Y:S01]  /*1bc0*/  SHFL.BFLY PT, R3, R58, 0x2, 0x1f ;  /* 0x0c401f003a037f89 */ /* 0x000e6200000e0000 */
[----:B------:R-:W-:Y:S01]  /*1bd0*/  HGMMA.64x32x16.F32.BF16 R40, R28, gdesc[UR8], R40, gsb0 ;  /* 0x006000081c287df0 */ /* 0x000fe20008001828 */
[----:B0-----:R-:W-:Y:S01]  /*1be0*/  FADD R19, R38, R19 ;  /* 0x0000001326137221 */ /* 0x001fe20000000000 */
[----:B-1----:R-:W-:Y:S01]  /*1bf0*/  FADD R3, R58, R3 ;  /* 0x000000033a037221 */ /* 0x002fe20000000000 */
[----:B------:R-:W-:-:S03]  /*1c00*/  UIADD3 UR6, UP0, UR6, 0x20, URZ ;  /* 0x0000002006067890 */ /* 0x000fc6000ff1e03f */
[----:B------:R-:W0:Y:S04]  /*1c10*/  SHFL.BFLY PT, R22, R19, 0x1, 0x1f ;  /* 0x0c201f0013167f89 */ /* 0x000e2800000e0000 */
[----:B------:R-:W1:Y:S01]  /*1c20*/  SHFL.BFLY PT, R18, R3, 0x1, 0x1f ;  /* 0x0c201f0003127f89 */ /* 0x000e6200000e0000 */
[----:B------:R-:W-:Y:S02]  /*1c30*/  UIADD3.X UR7, URZ, UR7, URZ, UP0, !UPT ;  /* 0x000000073f077290 */ /* 0x000fe400087fe43f */
[----:B------:R-:W-:-:S04]  /*1c40*/  UISETP.GE.U32.AND UP0, UPT, UR6, UR22, UPT ;  /* 0x000000160600728c */ /* 0x000fc8000bf06070 */
[----:B------:R-:W-:-:S06]  /*1c50*/  UISETP.GE.U32.AND.EX UP0, UPT, UR7, URZ, UPT, UP0 ;  /* 0x0000003f0700728c */ /* 0x000fcc000bf06100 */
[----:B------:R-:W-:Y:S01]  /*1c60*/  PLOP3.LUT P0, PT, PT, PT, UP0, 0x80, 0x0 ;  /* 0x000000000000781c */ /* 0x000fe20003f0f008 */
[----:B------:R-:W-:Y:S02]  /*1c70*/  ULEA UR5, UR17, UR5, 0x5 ;  /* 0x0000000511057291 */ /* 0x000fe4000f8e283f */
[----:B------:R-:W-:Y:S01]  /*1c80*/  ULEA UR4, UR15, UR4, 0x5 ;  /* 0x000000040f047291 */ /* 0x000fe2000f8e283f */
[----:B0-----:R-:W-:Y:S01]  /*1c90*/  FADD R21, R19, R22 ;  /* 0x0000001613157221 */ /* 0x001fe20000000000 */
[----:B-1----:R-:W-:-:S03]  /*1ca0*/  FADD R18, R3, R18 ;  /* 0x0000001203127221 */ /* 0x002fc60000000000 */
[----:B------:R-:W-:Y:S01]  /*1cb0*/  FFMA R17, R16, R17, R21 ;  /* 0x0000001110117223 */ /* 0x000fe20000000015 */
[----:B------:R-:W-:Y:S02]  /*1cc0*/  IMAD.MOV.U32 R3, RZ, RZ, R34 ;  /* 0x000000ffff037224 */ /* 0x000fe400078e0022 */
[----:B------:R-:W-:Y:S01]  /*1cd0*/  FFMA R20, R37, R20, R18 ;  /* 0x0000001425147223 */ /* 0x000fe20000000012 */
[----:B------:R-:W-:Y:S02]  /*1ce0*/  IMAD.MOV.U32 R18, RZ, RZ, R34 ;  /* 0x000000ffff127224 */ /* 0x000fe400078e0022 */
[----:B------:R-:W-:Y:S01]  /*1cf0*/  IMAD.MOV.U32 R16, RZ, RZ, R33 ;  /* 0x000000ffff107224 */ /* 0x000fe200078e0021 */
[----:B------:R-:W-:Y:S02]  /*1d00*/  WARPGROUP.DEPBAR.LE gsb0, 0x0 ;  /* 0x00008000000079c5 */ /* 0x000fe40000010000 */
[----:B------:R-:W-:Y:S05]  /*1d10*/  @!P0 BRA `(.L_x_1) ;  /* 0xfffffff000048947 */ /* 0x000fea000383ffff */
.L_x_0:
[----:B------:R-:W-:Y:S01]  /*1d20*/  FMUL R4, R55, 0.25 ;  /* 0x3e80000037047820 */ /* 0x000fe20000400000 */
[----:B------:R-:W-:Y:S01]  /*1d30*/  FSETP.GT.AND P0, PT, |R17|, 8.50705917302346158658e+37, PT ;  /* 0x7e8000001100780b */ /* 0x000fe20003f04200 */
[----:B------:R-:W-:Y:S01]  /*1d40*/  FMUL R3, R54, 0.25 ;  /* 0x3e80000036037820 */ /* 0x000fe20000400000 */
[----:B------:R-:W-:Y:S01]  /*1d50*/  FMUL R6, R49, 0.25 ;  /* 0x3e80000031067820 */ /* 0x000fe20000400000 */
[----:B------:R-:W-:Y:S01]  /*1d60*/  FSETP.GT.AND P1, PT, |R20|, 8.50705917302346158658e+37, PT ;  /* 0x7e8000001400780b */ /* 0x000fe20003f24200 */
[----:B------:R-:W-:Y:S01]  /*1d70*/  FMUL R9, R48, 0.25 ;  /* 0x3e80000030097820 */ /* 0x000fe20000400000 */
[----:B-1----:R-:W-:Y:S01]  /*1d80*/  FSEL R11, R4, R55, P0 ;  /* 0x00000037040b7208 */ /* 0x002fe20000000000 */
[----:B------:R-:W-:Y:S01]  /*1d90*/  FMUL R4, R47, 0.25 ;  /* 0x3e8000002f047820 */ /* 0x000fe20000400000 */
[----:B------:R-:W-:Y:S01]  /*1da0*/  FSEL R10, R3, R54, P0 ;  /* 0x00000036030a7208 */ /* 0x000fe20000000000 */
        /* <DEDUP_REMOVED lines=8> */
[----:B------:R-:W-:Y:S01]  /*1e30*/  IMAD.SHL.U32 R6, R0, 0x8, RZ ;  /* 0x0000000800067824 */ /* 0x000fe200078e00ff */
[----:B------:R-:W-:Y:S01]  /*1e40*/  FSEL R53, R4, R53, P1 ;  /* 0x0000003504357208 */ /* 0x000fe20000800000 */
[----:B------:R-:W-:Y:S01]  /*1e50*/  FMUL R8, R41, 0.25 ;  /* 0x3e80000029087820 */ /* 0x000fe20000400000 */
[----:B------:R-:W-:Y:S01]  /*1e60*/  FSEL R4, R9, R48, P1 ;  /* 0x0000003009047208 */ /* 0x000fe20000800000 */
[----:B------:R-:W-:Y:S01]  /*1e70*/  FMUL R14, R51, 0.25 ;  /* 0x3e800000330e7820 */ /* 0x000fe20000400000 */
[----:B------:R-:W-:Y:S01]  /*1e80*/  LOP3.LUT R9, R0, 0x7, RZ, 0xc0, !PT ;  /* 0x0000000700097812 */ /* 0x000fe200078ec0ff */
[----:B------:R-:W-:Y:S01]  /*1e90*/  FMUL R19, R50, 0.25 ;  /* 0x3e80000032137820 */ /* 0x000fe20000400000 */
[----:B------:R-:W-:Y:S01]  /*1ea0*/  FSEL R52, R3, R52, P1 ;  /* 0x0000003403347208 */ /* 0x000fe20000800000 */
[----:B------:R-:W-:Y:S01]  /*1eb0*/  FMUL R3, R44, 0.25 ;  /* 0x3e8000002c037820 */ /* 0x000fe20000400000 */
[----:B------:R-:W-:Y:S01]  /*1ec0*/  LEA R12, R9, UR13, 0x4 ;  /* 0x0000000d090c7c11 */ /* 0x000fe2000f8e20ff */
[----:B------:R-:W-:Y:S01]  /*1ed0*/  FMUL R24, R43, 0.25 ;  /* 0x3e8000002b187820 */ /* 0x000fe20000400000 */
[----:B------:R-:W-:Y:S01]  /*1ee0*/  LOP3.LUT R23, R0, 0x8, RZ, 0xc0, !PT ;  /* 0x0000000800177812 */ /* 0x000fe200078ec0ff */
[----:B------:R-:W-:Y:S01]  /*1ef0*/  FMUL R27, R42, 0.25 ;  /* 0x3e8000002a1b7820 */ /* 0x000fe20000400000 */
[----:B------:R-:W-:Y:S01]  /*1f00*/  LOP3.LUT R6, R6, 0xf80, RZ, 0xc0, !PT ;  /* 0x00000f8006067812 */ /* 0x000fe200078ec0ff */
[--C-:B------:R-:W-:Y:S01]  /*1f10*/  IMAD R22, R9, -0x8, R12.reuse ;  /* 0xfffffff809167824 */ /* 0x100fe200078e020c */
[----:B------:R-:W-:Y:S01]  /*1f20*/  FSEL R44, R3, R44, P1 ;  /* 0x0000002c032c7208 */ /* 0x000fe20000800000 */
[----:B------:R-:W-:Y:S01]  /*1f30*/  IMAD R9, R23, 0x200, R12 ;  /* 0x0000020017097824 */ /* 0x000fe200078e020c */
[----:B------:R-:W-:Y:S01]  /*1f40*/  FSEL R41, R8, R41, P1 ;  /* 0x0000002908297208 */ /* 0x000fe20000800000 */
[----:B------:R-:W-:Y:S01]  /*1f50*/  FMUL R3, R40, 0.25 ;  /* 0x3e80000028037820 */ /* 0x000fe20000400000 */
[----:B------:R-:W-:Y:S01]  /*1f60*/  IMAD.SHL.U32 R8, R0, 0x4, RZ ;  /* 0x0000000400087824 */ /* 0x000fe200078e00ff */
[----:B------:R-:W0:Y:S01]  /*1f70*/  LDC R12, c[0x0][0x278] ;  /* 0x00009e00ff0c7b82 */ /* 0x000e220000000800 */
[----:B------:R-:W-:-:S02]  /*1f80*/  IMAD.IADD R26, R6, 0x1, R9 ;  /* 0x00000001061a7824 */ /* 0x000fc400078e0209 */
[C---:B------:R-:W-:Y:S01]  /*1f90*/  FMUL R9, R20.reuse, 8388608 ;  /* 0x4b00000014097820 */ /* 0x040fe20000400000 */
[----:B------:R-:W-:Y:S01]  /*1fa0*/  FSETP.GEU.AND P2, PT, R20, 1.175494350822287508e-38, PT ;  /* 0x008000001400780b */ /* 0x000fe20003f4e000 */
[----:B------:R-:W-:Y:S01]  /*1fb0*/  ULDC.64 UR4, c[0x0][0x270] ;  /* 0x00009c0000047ab9 */ /* 0x000fe20000000a00 */
[----:B------:R-:W-:Y:S01]  /*1fc0*/  FSETP.GEU.AND P4, PT, |R17|, 1.175494350822287508e-38, PT ;  /* 0x008000001100780b */ /* 0x000fe20003f8e200 */
[----:B------:R-:W-:Y:S01]  /*1fd0*/  UIMAD UR4, UR12, UR4, URZ ;  /* 0x000000040c0472a4 */ /* 0x000fe2000f8e023f */
[----:B------:R-:W-:Y:S01]  /*1fe0*/  FSEL R40, R3, R40, P1 ;  /* 0x0000002803287208 */ /* 0x000fe20000800000 */
[----:B------:R-:W1:Y:S01]  /*1ff0*/  LDC.64 R46, c[0x0][0x228] ;  /* 0x00008a00ff2e7b82 */ /* 0x000e620000000a00 */
[----:B------:R-:W-:Y:S01]  /*2000*/  LOP3.LUT R3, R8, 0x3c0, RZ, 0xc0, !PT ;  /* 0x000003c008037812 */ /* 0x000fe200078ec0ff */
[C---:B------:R-:W-:Y:S01]  /*2010*/  FMUL R8, R17.reuse, 8388608 ;  /* 0x4b00000011087820 */ /* 0x040fe20000400000 */
[----:B------:R-:W-:Y:S02]  /*2020*/  FSETP.GEU.AND P3, PT, R17, 1.175494350822287508e-38, PT ;  /* 0x008000001100780b */ /* 0x000fe40003f6e000 */
[----:B------:R-:W-:Y:S01]  /*2030*/  FSEL R9, R9, R20, !P2 ;  /* 0x0000001409097208 */ /* 0x000fe20005000000 */
[----:B------:R-:W-:Y:S01]  /*2040*/  IMAD.IADD R28, R3, 0x1, R22 ;  /* 0x00000001031c7824 */ /* 0x000fe200078e0216 */
[----:B------:R-:W-:Y:S01]  /*2050*/  FSEL R8, R8, R17, !P3 ;  /* 0x0000001108087208 */ /* 0x000fe20005800000 */
[----:B------:R-:W-:Y:S01]  /*2060*/  @P0 FMUL R17, R17, 0.25 ;  /* 0x3e80000011110820 */ /* 0x000fe20000400000 */
[----:B------:R-:W-:Y:S01]  /*2070*/  SHF.R.U32.HI R25, RZ, 0x8, R0 ;  /* 0x00000008ff197819 */ /* 0x000fe20000011600 */
[----:B------:R-:W-:Y:S01]  /*2080*/  VIADD R3, R9, 0xc0cafb0d ;  /* 0xc0cafb0d09037836 */ /* 0x000fe20000000000 */
[----:B------:R-:W-:Y:S01]  /*2090*/  FSEL R49, RZ, -23, P2 ;  /* 0xc1b80000ff317808 */ /* 0x000fe20001000000 */
[----:B------:R-:W-:Y:S01]  /*20a0*/  @!P4 FMUL R17, R17, 16777216 ;  /* 0x4b8000001111c820 */ /* 0x000fe20000400000 */
[----:B------:R-:W-:Y:S01]  /*20b0*/  VIADD R13, R8, 0xc0cafb0d ;  /* 0xc0cafb0d080d7836 */ /* 0x000fe20000000000 */
[----:B------:R-:W-:Y:S01]  /*20c0*/  SGXT.U32 R25, R25, 0x1 ;  /* 0x000000011919781a */ /* 0x000fe20000000000 */
[----:B------:R-:W-:Y:S01]  /*20d0*/  @!P4 FMUL R11, R11, 16777216 ;  /* 0x4b8000000b0bc820 */ /* 0x000fe20000400000 */
[----:B------:R-:W-:Y:S01]  /*20e0*/  LOP3.LUT R6, R3, 0xff800000, RZ, 0xc0, !PT ;  /* 0xff80000003067812 */ /* 0x000fe200078ec0ff */
[----:B------:R-:W-:Y:S01]  /*20f0*/  @!P4 FMUL R10, R10, 16777216 ;  /* 0x4b8000000a0ac820 */ /* 0x000fe20000400000 */
[----:B------:R-:W-:Y:S01]  /*2100*/  LEA.HI R3, R23, R28, RZ, 0x1f ;  /* 0x0000001c17037211 */ /* 0x000fe200078ff8ff */
[----:B------:R-:W-:Y:S01]  /*2110*/  @!P4 FMUL R7, R7, 16777216 ;  /* 0x4b8000000707c820 */ /* 0x000fe20000400000 */
[----:B------:R2:W3:Y:S01]  /*2120*/  MUFU.RCP R23, R17 ;  /* 0x0000001100177308 */ /* 0x0004e20000001000 */
[----:B------:R-:W-:Y:S01]  /*2130*/  I2FP.F32.S32 R22, R6 ;  /* 0x0000000600167245 */ /* 0x000fe20000201400 */
[----:B------:R-:W-:Y:S01]  /*2140*/  IMAD.IADD R6, R9, 0x1, -R6 ;  /* 0x0000000109067824 */ /* 0x000fe200078e0a06 */
[----:B------:R-:W-:Y:S01]  /*2150*/  LOP3.LUT R21, R13, 0xff800000, RZ, 0xc0, !PT ;  /* 0xff8000000d157812 */ /* 0x000fe200078ec0ff */
[----:B0-----:R-:W-:Y:S01]  /*2160*/  IMAD R13, R25, R12, RZ ;  /* 0x0000000c190d7224 */ /* 0x001fe200078e02ff */
[----:B------:R-:W-:Y:S01]  /*2170*/  FSEL R14, R14, R51, P0 ;  /* 0x000000330e0e7208 */ /* 0x000fe20000000000 */
[----:B------:R-:W-:-:S02]  /*2180*/  IMAD.MOV.U32 R25, RZ, RZ, 0x3dc6b27f ;  /* 0x3dc6b27fff197424 */ /* 0x000fc400078e00ff */
[----:B------:R-:W-:Y:S01]  /*2190*/  FADD R6, R6, -1 ;  /* 0xbf80000006067421 */ /* 0x000fe20000000000 */
[----:B------:R-:W-:Y:S01]  /*21a0*/  FSEL R19, R19, R50, P0 ;  /* 0x0000003213137208 */ /* 0x000fe20000000000 */
[----:B------:R-:W-:Y:S01]  /*21b0*/  FFMA.FTZ R49, R22, 1.1920928955078125e-07, R49 ;  /* 0x3400000016317823 */ /* 0x000fe20000010031 */
[----:B------:R-:W-:Y:S01]  /*21c0*/  FSEL R24, R24, R43, P0 ;  /* 0x0000002b18187208 */ /* 0x000fe20000000000 */
[----:B--2---:R-:W-:Y:S01]  /*21d0*/  FFMA.FTZ R17, R6, R25, -0.16845393180847167969 ;  /* 0xbe2c7f3006117423 */ /* 0x004fe20000010019 */
[----:B------:R-:W-:Y:S01]  /*21e0*/  FSEL R27, R27, R42, P0 ;  /* 0x0000002a1b1b7208 */ /* 0x000fe20000000000 */
[----:B------:R-:W-:Y:S01]  /*21f0*/  @!P4 FMUL R14, R14, 16777216 ;  /* 0x4b8000000e0ec820 */ /* 0x000fe20000400000 */
[----:B------:R-:W-:Y:S01]  /*2200*/  I2FP.F32.S32 R15, R21 ;  /* 0x00000015000f7245 */ /* 0x000fe20000201400 */
[----:B------:R-:W-:Y:S01]  /*2210*/  @!P4 FMUL R19, R19, 16777216 ;  /* 0x4b8000001313c820 */ /* 0x000fe20000400000 */
[----:B------:R-:W-:Y:S01]  /*2220*/  @!P4 FMUL R16, R16, 16777216 ;  /* 0x4b8000001010c820 */ /* 0x000fe20000400000 */
[----:B------:R-:W-:Y:S01]  /*2230*/  @!P4 FMUL R24, R24, 16777216 ;  /* 0x4b8000001818c820 */ /* 0x000fe20000400000 */
[----:B------:R-:W-:Y:S01]  /*2240*/  @!P4 FMUL R27, R27, 16777216 ;  /* 0x4b8000001b1bc820 */ /* 0x000fe20000400000 */
[----:B------:R-:W-:-:S02]  /*2250*/  IMAD.IADD R22, R8, 0x1, -R21 ;  /* 0x0000000108167824 */ /* 0x000fc400078e0a15 */
[----:B------:R-:W-:Y:S01]  /*2260*/  FFMA.FTZ R21, R6, R17, 0.1716887056827545166 ;  /* 0x3e2fcf2a06157423 */ /* 0x000fe20000010011 */
[----:B------:R-:W-:Y:S01]  /*2270*/  FSETP.GEU.AND P0, PT, |R20|, 1.175494350822287508e-38, PT ;  /* 0x008000001400780b */ /* 0x000fe20003f0e200 */
[C---:B---3--:R-:W-:Y:S01]  /*2280*/  FMUL R11, R23.reuse, R11 ;  /* 0x0000000b170b7220 */ /* 0x048fe20000400000 */
[C---:B------:R-:W-:Y:S01]  /*2290*/  FMUL R10, R23.reuse, R10 ;  /* 0x0000000a170a7220 */ /* 0x040fe20000400000 */
[C---:B------:R-:W-:Y:S01]  /*22a0*/  FMUL R14, R23.reuse, R14 ;  /* 0x0000000e170e7220 */ /* 0x040fe20000400000 */
[C---:B------:R-:W-:Y:S01]  /*22b0*/  FMUL R19, R23.reuse, R19 ;  /* 0x0000001317137220 */ /* 0x040fe20000400000 */
[C---:B------:R-:W-:Y:S01]  /*22c0*/  FMUL R7, R23.reuse, R7 ;  /* 0x0000000717077220 */ /* 0x040fe20000400000 */
[C---:B------:R-:W-:Y:S01]  /*22d0*/  FMUL R16, R23.reuse, R16 ;  /* 0x0000001017107220 */ /* 0x040fe20000400000 */
[C---:B------:R-:W-:Y:S01]  /*22e0*/  FMUL R24, R23.reuse, R24 ;  /* 0x0000001817187220 */ /* 0x040fe20000400000 */
[----:B------:R-:W-:Y:S01]  /*22f0*/  FMUL R27, R23, R27 ;  /* 0x0000001b171b7220 */ /* 0x000fe20000400000 */
[----:B------:R-:W-:Y:S01]  /*2300*/  FFMA.FTZ R23, R6, R21, -0.17900948226451873779 ;  /* 0xbe374e4306177423 */ /* 0x000fe20000010015 */
[----:B------:R-:W-:Y:S01]  /*2310*/  @P1 FMUL R20, R20, 0.25 ;  /* 0x3e80000014141820 */ /* 0x000fe20000400000 */
[----:B------:R-:W-:Y:S01]  /*2320*/  FADD R22, R22, -1 ;  /* 0xbf80000016167421 */ /* 0x000fe20000000000 */
[----:B------:R-:W-:Y:S01]  /*2330*/  F2FP.BF16.F32.PACK_AB R7, R7, R24 ;  /* 0x000000180707723e */ /* 0x000fe200000010ff */
[----:B------:R-:W-:Y:S01]  /*2340*/  FFMA.FTZ R23, R6, R23, 0.20512372255325317383 ;  /* 0x3e520bf406177423 */ /* 0x000fe20000010017 */
[----:B------:R-:W-:Y:S01]  /*2350*/  @!P0 FMUL R20, R20, 16777216 ;  /* 0x4b80000014148820 */ /* 0x000fe20000400000 */
[----:B------:R-:W-:Y:S01]  /*2360*/  FFMA.FTZ R25, R22, R25, -0.16845393180847167969 ;  /* 0xbe2c7f3016197423 */ /* 0x000fe20000010019 */
[----:B------:R-:W-:Y:S01]  /*2370*/  @!P0 FMUL R5, R5, 16777216 ;  /* 0x4b80000005058820 */ /* 0x000fe20000400000 */
[----:B------:R-:W-:Y:S01]  /*2380*/  FFMA.FTZ R23, R6, R23, -0.24046532809734344482 ;  /* 0xbe763c8b06177423 */ /* 0x000fe20000010017 */
[----:B------:R-:W0:Y:S01]  /*2390*/  MUFU.RCP R28, R20 ;  /* 0x00000014001c7308 */ /* 0x000e220000001000 */
[----:B------:R-:W-:Y:S01]  /*23a0*/  FFMA.FTZ R25, R22, R25, 0.1716887056827545166 ;  /* 0x3e2fcf2a16197423 */ /* 0x000fe20000010019 */
[----:B------:R-:W-:Y:S01]  /*23b0*/  @!P0 FMUL R4, R4, 16777216 ;  /* 0x4b80000004048820 */ /* 0x000fe20000400000 */
[----:B------:R-:W-:Y:S01]  /*23c0*/  FFMA.FTZ R23, R6, R23, 0.28857114911079406738 ;  /* 0x3e93bf9906177423 */ /* 0x000fe20000010017 */
[----:B------:R-:W-:Y:S01]  /*23d0*/  @!P0 FMUL R45, R45, 16777216 ;  /* 0x4b8000002d2d8820 */ /* 0x000fe20000400000 */
[----:B------:R-:W-:Y:S01]  /*23e0*/  FFMA.FTZ R25, R22, R25, -0.17900948226451873779 ;  /* 0xbe374e4316197423 */ /* 0x000fe20000010019 */
[----:B------:R-:W-:Y:S01]  /*23f0*/  @!P0 FMUL R44, R44, 16777216 ;  /* 0x4b8000002c2c8820 */ /* 0x000fe20000400000 */
[----:B------:R-:W-:Y:S01]  /*2400*/  FFMA.FTZ R23, R6, R23, -0.36067417263984680176 ;  /* 0xbeb8aa4906177423 */ /* 0x000fe20000010017 */
[----:B------:R-:W-:Y:S01]  /*2410*/  @!P0 FMUL R41, R41, 16777216 ;  /* 0x4b80000029298820 */ /* 0x000fe20000400000 */
[----:B------:R-:W-:Y:S01]  /*2420*/  FFMA.FTZ R25, R22, R25, 0.20512372255325317383 ;  /* 0x3e520bf416197423 */ /* 0x000fe20000010019 */
[----:B------:R-:W-:Y:S01]  /*2430*/  @!P0 FMUL R40, R40, 16777216 ;  /* 0x4b80000028288820 */ /* 0x000fe20000400000 */
[----:B------:R-:W-:Y:S01]  /*2440*/  FFMA.FTZ R23, R6, R23, 0.48089820146560668945 ;  /* 0x3ef6384a06177423 */ /* 0x000fe20000010017 */
[----:B------:R-:W-:Y:S01]  /*2450*/  @!P0 FMUL R53, R53, 16777216 ;  /* 0x4b80000035358820 */ /* 0x000fe20000400000 */
[----:B------:R-:W-:Y:S01]  /*2460*/  @!P0 FMUL R52, R52, 16777216 ;  /* 0x4b80000034348820 */ /* 0x000fe20000400000 */
[----:B------:R-:W-:Y:S01]  /*2470*/  FFMA.FTZ R25, R22, R25, -0.24046532809734344482 ;  /* 0xbe763c8b16197423 */ /* 0x000fe20000010019 */
[----:B------:R-:W-:Y:S01]  /*2480*/  FFMA.FTZ R23, R6, R23, -0.72134751081466674805 ;  /* 0xbf38aa3b06177423 */ /* 0x000fe20000010017 */
[----:B------:R-:W-:Y:S01]  /*2490*/  ISETP.GE.U32.AND P2, PT, R8, 0x7f800000, PT ;  /* 0x7f8000000800780c */ /* 0x000fe20003f46070 */
[C---:B0-----:R-:W-:Y:S01]  /*24a0*/  FMUL R20, R28.reuse, R5 ;  /* 0x000000051c147220 */ /* 0x041fe20000400000 */
[----:B------:R-:W-:Y:S01]  /*24b0*/  FMUL R39, R28, R4 ;  /* 0x000000041c277220 */ /* 0x000fe20000400000 */
[----:B------:R-:W-:Y:S01]  /*24c0*/  FMUL R23, R6, R23 ;  /* 0x0000001706177220 */ /* 0x000fe20000400000 */
[C---:B------:R-:W-:Y:S01]  /*24d0*/  FMUL R5, R28.reuse, R45 ;  /* 0x0000002d1c057220 */ /* 0x040fe20000400000 */
[C---:B------:R-:W-:Y:S01]  /*24e0*/  FMUL R4, R28.reuse, R44 ;  /* 0x0000002c1c047220 */ /* 0x040fe20000400000 */
[----:B------:R-:W-:Y:S01]  /*24f0*/  FMUL R29, R28, R40 ;  /* 0x000000281c1d7220 */ /* 0x000fe20000400000 */
[----:B------:R-:W-:Y:S01]  /*2500*/  FMUL R23, R6, R23 ;  /* 0x0000001706177220 */ /* 0x000fe20000400000 */
[C---:B------:R-:W-:Y:S01]  /*2510*/  FMUL R30, R28.reuse, R41 ;  /* 0x000000291c1e7220 */ /* 0x040fe20000400000 */
[C---:B------:R-:W-:Y:S01]  /*2520*/  FMUL R53, R28.reuse, R53 ;  /* 0x000000351c357220 */ /* 0x040fe20000400000 */
[----:B------:R-:W-:Y:S01]  /*2530*/  FMUL R52, R28, R52 ;  /* 0x000000341c347220 */ /* 0x000fe20000400000 */
[----:B------:R-:W-:Y:S01]  /*2540*/  FFMA.FTZ R25, R22, R25, 0.28857114911079406738 ;  /* 0x3e93bf9916197423 */ /* 0x000fe20000010019 */
[----:B------:R-:W-:Y:S01]  /*2550*/  FFMA.FTZ R28, R6, 1.4426950216293334961, R23 ;  /* 0x3fb8aa3b061c7823 */ /* 0x000fe20000010017 */
[----:B------:R-:W-:-:S02]  /*2560*/  F2FP.BF16.F32.PACK_AB R4, R4, R29 ;  /* 0x0000001d0404723e */ /* 0x000fc400000010ff */
[----:B------:R-:W-:Y:S01]  /*2570*/  F2FP.BF16.F32.PACK_AB R5, R5, R30 ;  /* 0x0000001e0505723e */ /* 0x000fe200000010ff */
[----:B------:R-:W-:Y:S01]  /*2580*/  FFMA.FTZ R25, R22, R25, -0.36067417263984680176 ;  /* 0xbeb8aa4916197423 */ /* 0x000fe20000010019 */
[----:B------:R-:W-:Y:S01]  /*2590*/  F2FP.BF16.F32.PACK_AB R6, R16, R27 ;  /* 0x0000001b1006723e */ /* 0x000fe200000010ff */
[----:B------:R-:W-:Y:S01]  /*25a0*/  BAR.SYNC.DEFER_BLOCKING 0x0 ;  /* 0x0000000000007b1d */ /* 0x000fe20000010000 */
[----:B------:R-:W-:Y:S01]  /*25b0*/  FSEL R48, RZ, -23, P3 ;  /* 0xc1b80000ff307808 */ /* 0x000fe20001800000 */
[----:B------:R-:W-:Y:S01]  /*25c0*/  FFMA.FTZ R25, R22, R25, 0.48089820146560668945 ;  /* 0x3ef6384a16197423 */ /* 0x000fe20000010019 */
[----:B------:R-:W-:Y:S01]  /*25d0*/  IMAD R16, R2, UR5, RZ ;  /* 0x0000000502107c24 */ /* 0x000fe2000f8e02ff */
[----:B------:R-:W-:Y:S01]  /*25e0*/  LOP3.LUT R44, R0, 0x1ff, RZ, 0xc0, !PT ;  /* 0x000001ff002c7812 */ /* 0x000fe200078ec0ff */
[----:B------:R-:W-:Y:S01]  /*25f0*/  USHF.L.U32 UR5, UR4, 0x1, URZ ;  /* 0x0000000104057899 */ /* 0x000fe2000800063f */
[----:B------:R-:W-:Y:S01]  /*2600*/  FFMA.FTZ R25, R22, R25, -0.72134751081466674805 ;  /* 0xbf38aa3b16197423 */ /* 0x000fe20000010019 */
[----:B------:R-:W-:Y:S01]  /*2610*/  FFMA.FTZ R48, R15, 1.1920928955078125e-07, R48 ;  /* 0x340000000f307823 */ /* 0x000fe20000010030 */
[----:B------:R-:W-:Y:S01]  /*2620*/  LEA R44, R44, UR13, 0x4 ;  /* 0x0000000d2c2c7c11 */ /* 0x000fe2000f8e20ff */
[----:B------:R-:W-:-:S02]  /*2630*/  IMAD R15, R12, 0x2, R13 ;  /* 0x000000020c0f7824 */ /* 0x000fc400078e020d */
[----:B------:R-:W-:Y:S01]  /*2640*/  FMUL R29, R22, R25 ;  /* 0x00000019161d7220 */ /* 0x000fe20000400000 */
[----:B------:R-:W-:Y:S01]  /*2650*/  ISETP.GE.U32.AND P1, PT, R9, 0x7f800000, PT ;  /* 0x7f8000000900780c */ /* 0x000fe20003f26070 */
[----:B------:R-:W-:Y:S01]  /*2660*/  FADD R49, R49, R28 ;  /* 0x0000001c31317221 */ /* 0x000fe20000000000 */
[----:B------:R-:W-:Y:S02]  /*2670*/  IMAD R17, R12, 0x2, R15 ;  /* 0x000000020c117824 */ /* 0x000fe400078e020f */
[----:B------:R-:W-:Y:S01]  /*2680*/  FMUL R29, R22, R29 ;  /* 0x0000001d161d7220 */ /* 0x000fe20000400000 */
[----:B------:R-:W-:Y:S01]  /*2690*/  FSETP.NEU.AND P0, PT, R9, RZ, PT ;  /* 0x000000ff0900720b */ /* 0x000fe20003f0d000 */
[----:B------:R-:W-:Y:S01]  /*26a0*/  IMAD.HI R50, R16, 0x2, RZ ;  /* 0x0000000210327827 */ /* 0x000fe200078e02ff */
[----:B------:R-:W-:-:S03]  /*26b0*/  F2FP.BF16.F32.PACK_AB R10, R10, R19 ;  /* 0x000000130a0a723e */ /* 0x000fc600000010ff */
[----:B------:R-:W-:Y:S01]  /*26c0*/  FFMA.FTZ R35, R22, 1.4426950216293334961, R29 ;  /* 0x3fb8aa3b16237823 */ /* 0x000fe2000001001d */
[----:B------:R-:W-:Y:S01]  /*26d0*/  F2FP.BF16.F32.PACK_AB R11, R11, R14 ;  /* 0x0000000e0b0b723e */ /* 0x000fe200000010ff */
[----:B------:R-:W-:Y:S02]  /*26e0*/  IMAD R21, R12, 0x2, R17 ;  /* 0x000000020c157824 */ /* 0x000fe400078e0211 */
[----:B------:R-:W-:Y:S01]  /*26f0*/  FADD R48, R48, R35 ;  /* 0x0000002330307221 */ /* 0x000fe20000000000 */
[----:B------:R0:W-:Y:S01]  /*2700*/  STSM.16.M88.4 [R26], R4 ;  /* 0x000000041a007844 */ /* 0x0001e20000000200 */
[----:B------:R-:W-:Y:S01]  /*2710*/  @P1 IMAD.MOV.U32 R22, RZ, RZ, 0x7f800000 ;  /* 0x7f800000ff161424 */ /* 0x000fe200078e00ff */
[----:B------:R-:W-:-:S03]  /*2720*/  LEA R23, R12, R21, 0x1 ;  /* 0x000000150c177211 */ /* 0x000fc600078e08ff */
[----:B------:R-:W-:Y:S01]  /*2730*/  @P1 FFMA.FTZ R49, R9, R22, +INF ;  /* 0x7f80000009311423 */ /* 0x000fe20000010016 */
[----:B------:R-:W-:Y:S01]  /*2740*/  BAR.SYNC.DEFER_BLOCKING 0x0 ;  /* 0x0000000000007b1d */ /* 0x000fe20000010000 */
[----:B------:R-:W-:Y:S01]  /*2750*/  FSETP.NEU.AND P1, PT, R8, RZ, PT ;  /* 0x000000ff0800720b */ /* 0x000fe20003f2d000 */
[C---:B------:R-:W-:Y:S01]  /*2760*/  IMAD R25, R12.reuse, 0x2, R23 ;  /* 0x000000020c197824 */ /* 0x040fe200078e0217 */
[----:B------:R-:W-:Y:S02]  /*2770*/  F2FP.BF16.F32.PACK_AB R9, R53, R20 ;  /* 0x000000143509723e */ /* 0x000fe400000010ff */
[----:B------:R-:W-:Y:S01]  /*2780*/  FSEL R49, R49, -INF , P0 ;  /* 0xff80000031317808 */ /* 0x000fe20000000000 */
[----:B------:R-:W-:Y:S02]  /*2790*/  IMAD R27, R12, 0x2, R25 ;  /* 0x000000020c1b7824 */ /* 0x000fe400078e0219 */
[----:B0-----:R-:W-:Y:S02]  /*27a0*/  @P2 IMAD.MOV.U32 R7, RZ, RZ, 0x7f800000 ;  /* 0x7f800000ff072424 */ /* 0x001fe400078e00ff */
[----:B------:R-:W-:Y:S01]  /*27b0*/  FFMA R18, R49, 0.69314718246459960938, R18 ;  /* 0x3f31721831127823 */ /* 0x000fe20000000012 */
[----:B------:R-:W-:-:S02]  /*27c0*/  IMAD.SHL.U32 R5, R16, 0x2, RZ ;  /* 0x0000000210057824 */ /* 0x000fc400078e00ff */
[----:B------:R-:W-:Y:S01]  /*27d0*/  @P2 FFMA.FTZ R48, R8, R7, +INF ;  /* 0x7f80000008302423 */ /* 0x000fe20000010007 */
[----:B------:R-:W-:Y:S01]  /*27e0*/  F2FP.BF16.F32.PACK_AB R8, R52, R39 ;  /* 0x000000273408723e */ /* 0x000fe200000010ff */
[----:B------:R-:W-:Y:S01]  /*27f0*/  IMAD R29, R12, 0x2, R27 ;  /* 0x000000020c1d7824 */ /* 0x000fe200078e021b */
[----:B-1----:R-:W-:Y:S01]  /*2800*/  IADD3 R46, P2, P3, R5, UR5, R46 ;  /* 0x00000005052e7c10 */ /* 0x002fe2000fb5e02e */
[----:B------:R-:W-:Y:S01]  /*2810*/  UIMAD.WIDE UR4, UR4, 0x2, URZ ;  /* 0x00000002040478a5 */ /* 0x000fe2000f8e023f */
[----:B------:R-:W-:Y:S01]  /*2820*/  FSEL R48, R48, -INF , P1 ;  /* 0xff80000030307808 */ /* 0x000fe20000800000 */
[C---:B------:R-:W-:Y:S01]  /*2830*/  IMAD R31, R12.reuse, 0x2, R29 ;  /* 0x000000020c1f7824 */ /* 0x040fe200078e021d */
[-C--:B------:R-:W-:Y:S02]  /*2840*/  LEA R14, P5, R15, R46.reuse, 0x1 ;  /* 0x0000002e0f0e7211 */ /* 0x080fe400078a08ff */
[-C--:B------:R-:W-:Y:S01]  /*2850*/  LEA R20, P4, R21, R46.reuse, 0x1 ;  /* 0x0000002e15147211 */ /* 0x080fe200078808ff */
[----:B------:R-:W0:Y:S01]  /*2860*/  LDS.128 R4, [R44] ;  /* 0x000000002c047984 */ /* 0x000e220000000c00 */
[----:B------:R-:W-:Y:S01]  /*2870*/  IMAD R35, R12, 0x2, R31 ;  /* 0x000000020c237824 */ /* 0x000fe200078e021f */
[----:B------:R-:W-:Y:S01]  /*2880*/  IADD3.X R50, R50, UR5, R47, P2, P3 ;  /* 0x0000000532327c10 */ /* 0x000fe200097e642f */
[----:B------:R-:W-:Y:S01]  /*2890*/  ULDC UR4, c[0x0][0x27c] ;  /* 0x00009f0000047ab9 */ /* 0x000fe20000000800 */
[----:B------:R-:W-:Y:S01]  /*28a0*/  BAR.SYNC.DEFER_BLOCKING 0x0 ;  /* 0x0000000000007b1d */ /* 0x000fe20000010000 */
[C---:B------:R-:W-:Y:S01]  /*28b0*/  IMAD R37, R12.reuse, 0x2, R35 ;  /* 0x000000020c257824 */ /* 0x040fe200078e0223 */
[-C--:B------:R-:W-:Y:S01]  /*28c0*/  LEA R22, P3, R23, R46.reuse, 0x1 ;  /* 0x0000002e17167211 */ /* 0x080fe200078608ff */
[----:B------:R-:W-:Y:S01]  /*28d0*/  UIMAD UR4, UR12, UR4, URZ ;  /* 0x000000040c0472a4 */ /* 0x000fe2000f8e023f */
[----:B------:R-:W-:Y:S01]  /*28e0*/  LEA R16, P2, R17, R46, 0x1 ;  /* 0x0000002e11107211 */ /* 0x000fe200078408ff */
[C---:B------:R-:W-:Y:S01]  /*28f0*/  IMAD R32, R12.reuse, 0x2, R37 ;  /* 0x000000020c207824 */ /* 0x040fe200078e0225 */
[----:B------:R-:W-:Y:S01]  /*2900*/  LEA.HI.X.SX32 R23, R23, R50, 0x1, P3 ;  /* 0x0000003217177211 */ /* 0x000fe200018f0eff */
[----:B------:R-:W-:Y:S01]  /*2910*/  USHF.L.U32 UR6, UR4, 0x2, URZ ;  /* 0x0000000204067899 */ /* 0x000fe2000800063f */
[----:B------:R-:W-:Y:S01]  /*2920*/  LEA R34, P3, R35, R46, 0x1 ;  /* 0x0000002e23227211 */ /* 0x000fe200078608ff */
[C---:B------:R-:W-:Y:S01]  /*2930*/  IMAD R41, R12.reuse, 0x2, R32 ;  /* 0x000000020c297824 */ /* 0x040fe200078e0220 */
[-C--:B------:R-:W-:Y:S01]  /*2940*/  LEA.HI.X.SX32 R15, R15, R50.reuse, 0x1, P5 ;  /* 0x000000320f0f7211 */ /* 0x080fe200028f0eff */
[----:B------:R-:W-:Y:S01]  /*2950*/  UIMAD.WIDE UR4, UR4, 0x4, URZ ;  /* 0x00000004040478a5 */ /* 0x000fe2000f8e023f */
[-C--:B------:R-:W-:Y:S01]  /*2960*/  LEA.HI.X.SX32 R17, R17, R50.reuse, 0x1, P2 ;  /* 0x0000003211117211 */ /* 0x080fe200010f0eff */
[----:B------:R-:W-:Y:S01]  /*2970*/  IMAD R43, R12, 0x2, R41 ;  /* 0x000000020c2b7824 */ /* 0x000fe200078e0229 */
[----:B------:R-:W-:-:S02]  /*2980*/  LEA.HI.X.SX32 R35, R35, R50, 0x1, P3 ;  /* 0x0000003223237211 */ /* 0x000fc400018f0eff */
[----:B------:R-:W-:Y:S01]  /*2990*/  LEA R28, P2, R29, R46, 0x1 ;  /* 0x0000002e1d1c7211 */ /* 0x000fe200078408ff */
[C---:B------:R-:W-:Y:S01]  /*29a0*/  IMAD R19, R12.reuse, 0x2, R43 ;  /* 0x000000020c137824 */ /* 0x040fe200078e022b */
[----:B------:R-:W-:Y:S02]  /*29b0*/  LEA.HI.X.SX32 R21, R21, R50, 0x1, P4 ;  /* 0x0000003215157211 */ /* 0x000fe400020f0eff */
[-C--:B------:R-:W-:Y:S01]  /*29c0*/  LEA R30, P4, R31, R46.reuse, 0x1 ;  /* 0x0000002e1f1e7211 */ /* 0x080fe200078808ff */
[----:B------:R-:W-:Y:S01]  /*29d0*/  IMAD R47, R12, 0x2, R19 ;  /* 0x000000020c2f7824 */ /* 0x000fe200078e0213 */
[----:B------:R-:W-:Y:S01]  /*29e0*/  LEA R12, P6, R13, R46, 0x1 ;  /* 0x0000002e0d0c7211 */ /* 0x000fe200078c08ff */
[----:B------:R1:W-:Y:S01]  /*29f0*/  STSM.16.M88.4 [R26], R8 ;  /* 0x000000081a007844 */ /* 0x0003e20000000200 */
[-C--:B------:R-:W-:Y:S02]  /*2a00*/  LEA.HI.X.SX32 R29, R29, R50.reuse, 0x1, P2 ;  /* 0x000000321d1d7211 */ /* 0x080fe400010f0eff */
[----:B------:R-:W-:Y:S01]  /*2a10*/  LEA.HI.X.SX32 R13, R13, R50, 0x1, P6 ;  /* 0x000000320d0d7211 */ /* 0x000fe200030f0eff */
[----:B------:R-:W-:Y:S01]  /*2a20*/  BAR.SYNC.DEFER_BLOCKING 0x0 ;  /* 0x0000000000007b1d */ /* 0x000fe20000010000 */
[----:B------:R-:W-:-:S02]  /*2a30*/  LEA R24, P6, R25, R46, 0x1 ;  /* 0x0000002e19187211 */ /* 0x000fc400078c08ff */
[----:B------:R-:W-:Y:S02]  /*2a40*/  LEA R40, P2, R41, R46, 0x1 ;  /* 0x0000002e29287211 */ /* 0x000fe400078408ff */
[----:B------:R-:W-:Y:S02]  /*2a50*/  LEA.HI.X.SX32 R25, R25, R50, 0x1, P6 ;  /* 0x0000003219197211 */ /* 0x000fe400030f0eff */
[----:B------:R-:W-:Y:S02]  /*2a60*/  LEA R36, P6, R37, R46, 0x1 ;  /* 0x0000002e25247211 */ /* 0x000fe400078c08ff */
[----:B------:R-:W-:Y:S02]  /*2a70*/  LEA.HI.X.SX32 R31, R31, R50, 0x1, P4 ;  /* 0x000000321f1f7211 */ /* 0x000fe400020f0eff */
[-C--:B------:R-:W-:Y:S02]  /*2a80*/  LEA R42, P4, R43, R46.reuse, 0x1 ;  /* 0x0000002e2b2a7211 */ /* 0x080fe400078808ff */
[----:B-1----:R-:W-:-:S02]  /*2a90*/  LEA R26, P5, R27, R46, 0x1 ;  /* 0x0000002e1b1a7211 */ /* 0x002fc400078a08ff */
[-C--:B------:R-:W-:Y:S02]  /*2aa0*/  LEA.HI.X.SX32 R37, R37, R50.reuse, 0x1, P6 ;  /* 0x0000003225257211 */ /* 0x080fe400030f0eff */
[----:B------:R-:W-:Y:S02]  /*2ab0*/  LEA.HI.X.SX32 R27, R27, R50, 0x1, P5 ;  /* 0x000000321b1b7211 */ /* 0x000fe400028f0eff */
[C---:B------:R-:W-:Y:S02]  /*2ac0*/  LEA R38, P5, R32.reuse, R46, 0x1 ;  /* 0x0000002e20267211 */ /* 0x040fe400078a08ff */
[-C--:B------:R-:W-:Y:S02]  /*2ad0*/  LEA.HI.X.SX32 R41, R41, R50.reuse, 0x1, P2 ;  /* 0x0000003229297211 */ /* 0x080fe400010f0eff */
[-C--:B------:R-:W-:Y:S01]  /*2ae0*/  LEA.HI.X.SX32 R39, R32, R50.reuse, 0x1, P5 ;  /* 0x0000003220277211 */ /* 0x080fe200028f0eff */
[----:B------:R1:W2:Y:S01]  /*2af0*/  LDS.128 R8, [R44] ;  /* 0x000000002c087984 */ /* 0x0002a20000000c00 */
[----:B------:R-:W-:-:S02]  /*2b00*/  LEA.HI.X.SX32 R43, R43, R50, 0x1, P4 ;  /* 0x000000322b2b7211 */ /* 0x000fc400020f0eff */
[C---:B------:R-:W-:Y:S01]  /*2b10*/  LOP3.LUT P2, RZ, R0.reuse, 0x100, RZ, 0xc0, !PT ;  /* 0x0000010000ff7812 */ /* 0x040fe2000784c0ff */
[----:B0-----:R0:W-:Y:S01]  /*2b20*/  STG.E.U16 desc[UR20][R12.64], R4 ;  /* 0x000000040c007986 */ /* 0x0011e2000c101514 */
[----:B------:R-:W-:Y:S01]  /*2b30*/  IMAD.SHL.U32 R0, R0, 0x2, RZ ;  /* 0x0000000200007824 */ /* 0x000fe200078e00ff */
[-C--:B-1----:R-:W-:Y:S02]  /*2b40*/  LEA R44, P3, R19, R46.reuse, 0x1 ;  /* 0x0000002e132c7211 */ /* 0x082fe400078608ff */
[----:B------:R1:W-:Y:S01]  /*2b50*/  STG.E.U16 desc[UR20][R14.64], R5 ;  /* 0x000000050e007986 */ /* 0x0003e2000c101514 */
[----:B------:R-:W-:Y:S02]  /*2b60*/  LEA R46, P6, R47, R46, 0x1 ;  /* 0x0000002e2f2e7211 */ /* 0x000fe400078c08ff */
[----:B------:R-:W-:Y:S01]  /*2b70*/  LEA.HI.X.SX32 R45, R19, R50, 0x1, P3 ;  /* 0x00000032132d7211 */ /* 0x000fe200018f0eff */
[----:B------:R3:W-:Y:S01]  /*2b80*/  STG.E.U16 desc[UR20][R16.64], R6 ;  /* 0x0000000610007986 */ /* 0x0007e2000c101514 */
[----:B------:R-:W-:-:S02]  /*2b90*/  PRMT R19, R7, 0x7632, R19 ;  /* 0x0000763207137816 */ /* 0x000fc40000000013 */
[----:B0-----:R-:W-:Y:S01]  /*2ba0*/  PRMT R13, R4, 0x7632, R13 ;  /* 0x00007632040d7816 */ /* 0x001fe2000000000d */
[----:B------:R0:W-:Y:S01]  /*2bb0*/  STG.E.U16 desc[UR20][R20.64], R7 ;  /* 0x0000000714007986 */ /* 0x0001e2000c101514 */
[----:B------:R-:W-:Y:S02]  /*2bc0*/  LEA.HI.X.SX32 R47, R47, R50, 0x1, P6 ;  /* 0x000000322f2f7211 */ /* 0x000fe400030f0eff */
[----:B------:R-:W-:Y:S01]  /*2bd0*/  LOP3.LUT R0, R0, 0x3f8, RZ, 0xc0, !PT ;  /* 0x000003f800007812 */ /* 0x000fe200078ec0ff */
[----:B------:R4:W-:Y:S01]  /*2be0*/  STG.E.U16 desc[UR20][R22.64], R13 ;  /* 0x0000000d16007986 */ /* 0x0009e2000c101514 */
[----:B-1----:R-:W-:Y:S02]  /*2bf0*/  PRMT R15, R5, 0x7632, R15 ;  /* 0x00007632050f7816 */ /* 0x002fe4000000000f */
[----:B---3--:R-:W-:-:S03]  /*2c00*/  PRMT R17, R6, 0x7632, R17 ;  /* 0x0000763206117816 */ /* 0x008fc60000000011 */
[----:B------:R-:W-:Y:S01]  /*2c10*/  STG.E.U16 desc[UR20][R24.64], R15 ;  /* 0x0000000f18007986 */ /* 0x000fe2000c101514 */
[----:B0-----:R-:W0:Y:S03]  /*2c20*/  LDC.64 R6, c[0x0][0x230] ;  /* 0x00008c00ff067b82 */ /* 0x001e260000000a00 */
[----:B------:R-:W-:Y:S04]  /*2c30*/  STG.E.U16 desc[UR20][R26.64], R17 ;  /* 0x000000111a007986 */ /* 0x000fe8000c101514 */
[----:B------:R1:W-:Y:S01]  /*2c40*/  STG.E.U16 desc[UR20][R28.64], R19 ;  /* 0x000000131c007986 */ /* 0x0003e2000c101514 */
[----:B--2---:R-:W-:-:S03]  /*2c50*/  PRMT R4, R8, 0x7632, R4 ;  /* 0x0000763208047816 */ /* 0x004fc60000000004 */
[----:B------:R-:W-:Y:S01]  /*2c60*/  STG.E.U16 desc[UR20][R30.64], R8 ;  /* 0x000000081e007986 */ /* 0x000fe2000c101514 */
[----:B------:R-:W-:Y:S02]  /*2c70*/  PRMT R21, R9, 0x7632, R21 ;  /* 0x0000763209157816 */ /* 0x000fe40000000015 */
[----:B------:R-:W-:Y:S01]  /*2c80*/  PRMT R5, R10, 0x7632, R5 ;  /* 0x000076320a057816 */ /* 0x000fe20000000005 */
[----:B------:R-:W-:Y:S01]  /*2c90*/  STG.E.U16 desc[UR20][R34.64], R9 ;  /* 0x0000000922007986 */ /* 0x000fe2000c101514 */
[----:B----4-:R-:W-:Y:S01]  /*2ca0*/  PRMT R23, R11, 0x7632, R23 ;  /* 0x000076320b177816 */ /* 0x010fe20000000017 */
[----:B-1----:R-:W-:Y:S02]  /*2cb0*/  FFMA R19, R48, 0.69314718246459960938, R33 ;  /* 0x3f31721830137823 */ /* 0x002fe40000000021 */
[----:B------:R-:W-:Y:S04]  /*2cc0*/  STG.E.U16 desc[UR20][R36.64], R10 ;  /* 0x0000000a24007986 */ /* 0x000fe8000c101514 */
[----:B------:R-:W-:Y:S04]  /*2cd0*/  STG.E.U16 desc[UR20][R38.64], R11 ;  /* 0x0000000b26007986 */ /* 0x000fe8000c101514 */
[----:B------:R-:W-:Y:S04]  /*2ce0*/  STG.E.U16 desc[UR20][R40.64], R4 ;  /* 0x0000000428007986 */ /* 0x000fe8000c101514 */
[----:B------:R-:W-:Y:S04]  /*2cf0*/  STG.E.U16 desc[UR20][R42.64], R21 ;  /* 0x000000152a007986 */ /* 0x000fe8000c101514 */
[----:B------:R1:W-:Y:S04]  /*2d00*/  STG.E.U16 desc[UR20][R44.64], R5 ;  /* 0x000000052c007986 */ /* 0x0003e8000c101514 */
[----:B------:R2:W-:Y:S01]  /*2d10*/  STG.E.U16 desc[UR20][R46.64], R23 ;  /* 0x000000172e007986 */ /* 0x0005e2000c101514 */
[----:B------:R-:W-:Y:S01]  /*2d20*/  BAR.SYNC.DEFER_BLOCKING 0x0 ;  /* 0x0000000000007b1d */ /* 0x000fe20000010000 */
[----:B-1----:R-:W-:-:S02]  /*2d30*/  IMAD.SHL.U32 R5, R2, 0x4, RZ ;  /* 0x0000000402057824 */ /* 0x002fc400078e00ff */
[----:B------:R-:W-:-:S03]  /*2d40*/  IMAD.HI R2, R2, 0x4, RZ ;  /* 0x0000000402027827 */ /* 0x000fc600078e02ff */
[----:B0-----:R-:W-:-:S04]  /*2d50*/  IADD3 R4, P0, P1, R5, UR6, R6 ;  /* 0x0000000605047c10 */ /* 0x001fc8000f91e006 */
[----:B------:R-:W-:Y:S01]  /*2d60*/  IADD3.X R5, R2, UR5, R7, P0, P1 ;  /* 0x0000000502057c10 */ /* 0x000fe200087e2407 */
[----:B------:R2:W-:Y:S01]  /*2d70*/  STS.64 [R0+UR13], R18 ;  /* 0x0000001200007988 */ /* 0x0005e20008000a0d */
[----:B------:R-:W-:Y:S06]  /*2d80*/  BAR.SYNC.DEFER_BLOCKING 0x0 ;  /* 0x0000000000007b1d */ /* 0x000fec0000010000 */
[----:B------:R-:W-:Y:S05]  /*2d90*/  @P2 EXIT ;  /* 0x000000000000294d */ /* 0x000fea0003800000 */
[----:B------:R-:W0:Y:S04]  /*2da0*/  LDS R3, [R3] ;  /* 0x0000000003037984 */ /* 0x000e280000000800 */
[----:B0-----:R-:W-:Y:S01]  /*2db0*/  STG.E desc[UR20][R4.64], R3 ;  /* 0x0000000304007986 */ /* 0x001fe2000c101914 */
[----:B------:R-:W-:Y:S05]  /*2dc0*/  EXIT ;  /* 0x000000000000794d */ /* 0x000fea0003800000 */
.L_x_2:
[----:B------:R-:W-:-:S00]  /*2dd0*/  BRA `(.L_x_2) ;  /* 0xfffffffc00fc7947 */ /* 0x000fc0000383ffff */
[----:B------:R-:W-:-:S00]  /*2de0*/  NOP ;  /* 0x0000000000007918 */ /* 0x000fc00000000000 */
        /* <DEDUP_REMOVED lines=9> */
.L_x_3:


//--------------------- .nv.global.init           --------------------------
	.section	.nv.global.init,"aw",@progbits
.nv.global.init:
	.type		_$_str,@object
	.size		_$_str,(.L_0 - _$_str)
_$_str:
        /*0000*/ 	.byte	0x5f, 0x5f, 0x43, 0x55, 0x44, 0x41, 0x5f, 0x46, 0x54, 0x5a, 0x00
.L_0:


//--------------------- .nv.shared.attn_fwd       --------------------------
	.section	.nv.shared.attn_fwd,"aw",@nobits
	.sectionflags	@""
	.align	16
	.zero		1024


//--------------------- .nv.shared.reserved.0     --------------------------
	.section	.nv.shared.reserved.0,"aw",@nobits
	.weak		__nv_reservedSMEM_offset_0_alias
	.size		__nv_reservedSMEM_offset_0_alias, 0, 0
	.other		__nv_reservedSMEM_offset_0_alias,@"STO_CUDA_RESERVED_SHARED STV_DEFAULT"
__nv_reservedSMEM_offset_0_alias:
	.zero		0


//--------------------- .nv.constant0.attn_fwd    --------------------------
	.section	.nv.constant0.attn_fwd,"a",@progbits
	.sectionflags	@""
	.align	4
.nv.constant0.attn_fwd:
	.zero		664


//--------------------- SYMBOLS --------------------------

	.type		.nv.reservedSmem.offset0,@object
	.size		.nv.reservedSmem.offset0,0x4
